// auto-generated by cutlass_sweep.gemm — config: {"arch": "sm_100", "cluster_m": 2, "cluster_n": 1, "dtype": "e5m2", "stages": 3, "tile_k": 32, "tile_m": 128, "tile_n": 128}
#include "cutlass/cutlass.h"
#include "cutlass/gemm/collective/collective_builder.hpp"
#include "cutlass/gemm/device/gemm_universal_adapter.h"
#include "cutlass/gemm/kernel/gemm_universal.hpp"
#include "cutlass/epilogue/collective/collective_builder.hpp"

using ElemA = cutlass::float_e5m2_t;
using ElemB = cutlass::float_e5m2_t;
using ElemCD = cutlass::float_e5m2_t;
using Acc  = float;
using TileShape    = cute::Shape<cute::_128, cute::_128, cute::_32>;
using ClusterShape = cute::Shape<cute::_2, cute::_1, cute::_1>;

using CollectiveEpilogue = typename cutlass::epilogue::collective::CollectiveBuilder<
    cutlass::arch::Sm100, cutlass::arch::OpClassTensorOp,
    TileShape, ClusterShape,
    cutlass::epilogue::collective::EpilogueTileAuto,
    Acc, Acc,
    ElemCD, cutlass::layout::RowMajor, 128 / cutlass::sizeof_bits<ElemCD>::value,
    ElemCD, cutlass::layout::RowMajor, 128 / cutlass::sizeof_bits<ElemCD>::value,
    cutlass::epilogue::collective::EpilogueScheduleAuto
  >::CollectiveOp;

using CollectiveMainloop = typename cutlass::gemm::collective::CollectiveBuilder<
    cutlass::arch::Sm100, cutlass::arch::OpClassTensorOp,
    ElemA, cutlass::layout::RowMajor, 128 / cutlass::sizeof_bits<ElemA>::value,
    ElemB, cutlass::layout::ColumnMajor, 128 / cutlass::sizeof_bits<ElemB>::value,
    Acc,
    TileShape, ClusterShape,
    cutlass::gemm::collective::StageCount<3>,
    cutlass::gemm::collective::KernelScheduleAuto
  >::CollectiveOp;

using GemmKernel = cutlass::gemm::kernel::GemmUniversal<
    cute::Shape<int,int,int,int>,
    CollectiveMainloop,
    CollectiveEpilogue
>;
using Gemm = cutlass::gemm::device::GemmUniversalAdapter<GemmKernel>;

// Force the device kernel symbol into the cubin without needing a host main.
auto* _anchor = &cutlass::device_kernel<GemmKernel>;


// ===== COMPILED SASS (sm_100a) =====

	.target	sm_100a

	.elftype	@"ET_EXEC"


//--------------------- .note.nv.tkinfo           --------------------------
	.section	.note.nv.tkinfo,"",@"SHT_NOTE"
	.sectionflags	@"SHF_NOTE_NV_TKINFO"
	.tkinfo
        /*0018*/ 	.word	0x00000002
        /*0030*/ 	.string	""
        /*0030*/ 	.string	"ptxas"
        /*0030*/ 	.string	"Cuda compilation tools, release 13.0, V13.0.88"
        /*0030*/ 	.string	"Build cuda_13.0.r13.0/compiler.36424714_0"
        /*0030*/ 	.string	"-arch sm_100a -m 64 "



//--------------------- .note.nv.cuinfo           --------------------------
	.section	.note.nv.cuinfo,"",@"SHT_NOTE"
	.sectionflags	@"SHF_NOTE_NV_CUINFO"
        /*0018*/ 	.short	0x0002
        /*001a*/ 	.short	0x0064
        /*001c*/ 	.short	0x0082
	.zero		2


//--------------------- .nv.info                  --------------------------
	.section	.nv.info,"",@"SHT_CUDA_INFO"
	.align	4


	//----- nvinfo : EIATTR_REGCOUNT
	.align		4
        /*0000*/ 	.byte	0x04, 0x2f
        /*0002*/ 	.short	(.L_19 - .L_18)
	.align		4
.L_18:
        /*0004*/ 	.word	index@(_ZN7cutlass13device_kernelINS_4gemm6kernel13GemmUniversalIN4cute5tupleIJiiiiEEENS1_10collective13CollectiveMmaINS1_35MainloopSm100TmaUmmaWarpSpecializedILi3ELi2ELi4ENS5_IJNS4_1CILi2EEENSA_ILi1EEESC_EEEEENS5_IJNSA_ILi128EEESF_NSA_ILi32EEEEEENS_12float_e5m2_tENS5_IJlSC_lEEESI_SJ_NS4_8TiledMMAINS4_8MMA_AtomIJNS4_10MMA_TraitsINS4_25SM100_MMA_F8F6F4_2x1SM_SSEJSI_SI_fSF_SF_NS4_17integral_constantINS4_4UMMA5MajorELSQ_0EEESR_NSO_INSP_7ScaleInELSS_0EEEST_EEEEEENS4_6LayoutINS5_IJSC_SC_SC_EEENS5_IJNSA_ILi0EEESY_SY_EEEEENS5_IJNS4_10UnderscoreES11_S11_EEEEENS4_18SM100_TMA_2SM_LOADENS4_14ComposedLayoutINS4_7SwizzleILi1ELi4ELi3EEENS4_18smem_ptr_flag_bitsILi8EEENSW_INS5_IJNSA_ILi8EEESG_EEENS5_IJSG_SC_EEEEEEEvNS4_8identityES14_S1E_vS1F_EENS_8epilogue10collective18CollectiveEpilogueINS1H_23Sm100TmaWarpSpecializedILi2ELi2ELi32ELb0ELb0EEEJNS5_IJNSA_ILi64EEESF_SG_EEENS5_IJNSW_IS1M_SC_EENSW_INS5_IJSG_SB_EEENS5_IJSC_S1M_EEEEEEEESI_SJ_SI_SJ_NS1H_6fusion15FusionCallbacksIS1L_NS1T_17LinearCombinationISI_fSI_fLNS_15FloatRoundStyleE2EEES1N_S1S_JEEENS4_5SM1004TMEM4LOAD26SM100_TMEM_LOAD_32dp32b32xENS4_13SM90_TMA_LOADES1E_NS4_39AutoVectorizingCopyWithAssumedAlignmentILi128EEENS4_14SM90_TMA_STOREES1E_S25_S25_EEEvvEEEEvNT_6ParamsE)
        /*0008*/ 	.word	0x00000080


	//----- nvinfo : EIATTR_FRAME_SIZE
	.align		4
.L_19:
        /*000c*/ 	.byte	0x04, 0x11
        /*000e*/ 	.short	(.L_21 - .L_20)
	.align		4
.L_20:
        /*0010*/ 	.word	index@($__internal_2_$__cuda_sm10x_tcgen05_guardrail_trap_unallocated_columns_being_dealloced)
        /*0014*/ 	.word	0x00000000


	//----- nvinfo : EIATTR_FRAME_SIZE
	.align		4
.L_21:
        /*0018*/ 	.byte	0x04, 0x11
        /*001a*/ 	.short	(.L_23 - .L_22)
	.align		4
.L_22:
        /*001c*/ 	.word	index@($__internal_1_$__cuda_sm10x_tcgen05_guardrail_trap_phase_invalid_during_alloc)
        /*0020*/ 	.word	0x00000000


	//----- nvinfo : EIATTR_FRAME_SIZE
	.align		4
.L_23:
        /*0024*/ 	.byte	0x04, 0x11
        /*0026*/ 	.short	(.L_25 - .L_24)
	.align		4
.L_24:
        /*0028*/ 	.word	index@($__internal_0_$__cuda_sm10x_tcgen05_guardrail_trap_col_being_dealloced_not_returned_by_alloc)
        /*002c*/ 	.word	0x00000000


	//----- nvinfo : EIATTR_FRAME_SIZE
	.align		4
.L_25:
        /*0030*/ 	.byte	0x04, 0x11
        /*0032*/ 	.short	(.L_27 - .L_26)
	.align		4
.L_26:
        /*0034*/ 	.word	index@(_ZN7cutlass13device_kernelINS_4gemm6kernel13GemmUniversalIN4cute5tupleIJiiiiEEENS1_10collective13CollectiveMmaINS1_35MainloopSm100TmaUmmaWarpSpecializedILi3ELi2ELi4ENS5_IJNS4_1CILi2EEENSA_ILi1EEESC_EEEEENS5_IJNSA_ILi128EEESF_NSA_ILi32EEEEEENS_12float_e5m2_tENS5_IJlSC_lEEESI_SJ_NS4_8TiledMMAINS4_8MMA_AtomIJNS4_10MMA_TraitsINS4_25SM100_MMA_F8F6F4_2x1SM_SSEJSI_SI_fSF_SF_NS4_17integral_constantINS4_4UMMA5MajorELSQ_0EEESR_NSO_INSP_7ScaleInELSS_0EEEST_EEEEEENS4_6LayoutINS5_IJSC_SC_SC_EEENS5_IJNSA_ILi0EEESY_SY_EEEEENS5_IJNS4_10UnderscoreES11_S11_EEEEENS4_18SM100_TMA_2SM_LOADENS4_14ComposedLayoutINS4_7SwizzleILi1ELi4ELi3EEENS4_18smem_ptr_flag_bitsILi8EEENSW_INS5_IJNSA_ILi8EEESG_EEENS5_IJSG_SC_EEEEEEEvNS4_8identityES14_S1E_vS1F_EENS_8epilogue10collective18CollectiveEpilogueINS1H_23Sm100TmaWarpSpecializedILi2ELi2ELi32ELb0ELb0EEEJNS5_IJNSA_ILi64EEESF_SG_EEENS5_IJNSW_IS1M_SC_EENSW_INS5_IJSG_SB_EEENS5_IJSC_S1M_EEEEEEEESI_SJ_SI_SJ_NS1H_6fusion15FusionCallbacksIS1L_NS1T_17LinearCombinationISI_fSI_fLNS_15FloatRoundStyleE2EEES1N_S1S_JEEENS4_5SM1004TMEM4LOAD26SM100_TMEM_LOAD_32dp32b32xENS4_13SM90_TMA_LOADES1E_NS4_39AutoVectorizingCopyWithAssumedAlignmentILi128EEENS4_14SM90_TMA_STOREES1E_S25_S25_EEEvvEEEEvNT_6ParamsE)
        /*0038*/ 	.word	0x00000000


	//----- nvinfo : EIATTR_MIN_STACK_SIZE
	.align		4
.L_27:
        /*003c*/ 	.byte	0x04, 0x12
        /*003e*/ 	.short	(.L_29 - .L_28)
	.align		4
.L_28:
        /*0040*/ 	.word	index@(_ZN7cutlass13device_kernelINS_4gemm6kernel13GemmUniversalIN4cute5tupleIJiiiiEEENS1_10collective13CollectiveMmaINS1_35MainloopSm100TmaUmmaWarpSpecializedILi3ELi2ELi4ENS5_IJNS4_1CILi2EEENSA_ILi1EEESC_EEEEENS5_IJNSA_ILi128EEESF_NSA_ILi32EEEEEENS_12float_e5m2_tENS5_IJlSC_lEEESI_SJ_NS4_8TiledMMAINS4_8MMA_AtomIJNS4_10MMA_TraitsINS4_25SM100_MMA_F8F6F4_2x1SM_SSEJSI_SI_fSF_SF_NS4_17integral_constantINS4_4UMMA5MajorELSQ_0EEESR_NSO_INSP_7ScaleInELSS_0EEEST_EEEEEENS4_6LayoutINS5_IJSC_SC_SC_EEENS5_IJNSA_ILi0EEESY_SY_EEEEENS5_IJNS4_10UnderscoreES11_S11_EEEEENS4_18SM100_TMA_2SM_LOADENS4_14ComposedLayoutINS4_7SwizzleILi1ELi4ELi3EEENS4_18smem_ptr_flag_bitsILi8EEENSW_INS5_IJNSA_ILi8EEESG_EEENS5_IJSG_SC_EEEEEEEvNS4_8identityES14_S1E_vS1F_EENS_8epilogue10collective18CollectiveEpilogueINS1H_23Sm100TmaWarpSpecializedILi2ELi2ELi32ELb0ELb0EEEJNS5_IJNSA_ILi64EEESF_SG_EEENS5_IJNSW_IS1M_SC_EENSW_INS5_IJSG_SB_EEENS5_IJSC_S1M_EEEEEEEESI_SJ_SI_SJ_NS1H_6fusion15FusionCallbacksIS1L_NS1T_17LinearCombinationISI_fSI_fLNS_15FloatRoundStyleE2EEES1N_S1S_JEEENS4_5SM1004TMEM4LOAD26SM100_TMEM_LOAD_32dp32b32xENS4_13SM90_TMA_LOADES1E_NS4_39AutoVectorizingCopyWithAssumedAlignmentILi128EEENS4_14SM90_TMA_STOREES1E_S25_S25_EEEvvEEEEvNT_6ParamsE)
        /*0044*/ 	.word	0x00000000
.L_29:


//--------------------- .nv.compat                --------------------------
	.section	.nv.compat,"",@"SHT_CUDA_COMPAT_INFO"
	.align	4
        /*0000*/ 	.byte	0x02, 0x09, 0x01, 0x00, 0x02, 0x02, 0x02, 0x00, 0x02, 0x05, 0x05, 0x00, 0x03, 0x07, 0x01, 0x01
        /*0010*/ 	.byte	0x02, 0x03, 0x01, 0x00, 0x02, 0x06, 0x01, 0x00, 0x04, 0x0b, 0x08, 0x00, 0x09, 0x00, 0x00, 0x00
        /*0020*/ 	.byte	0x00, 0x00, 0x00, 0x00


//--------------------- .nv.info._ZN7cutlass13device_kernelINS_4gemm6kernel13GemmUniversalIN4cute5tupleIJiiiiEEENS1_10collective13CollectiveMmaINS1_35MainloopSm100TmaUmmaWarpSpecializedILi3ELi2ELi4ENS5_IJNS4_1CILi2EEENSA_ILi1EEESC_EEEEENS5_IJNSA_ILi128EEESF_NSA_ILi32EEEEEENS_12float_e5m2_tENS5_IJlSC_lEEESI_SJ_NS4_8TiledMMAINS4_8MMA_AtomIJNS4_10MMA_TraitsINS4_25SM100_MMA_F8F6F4_2x1SM_SSEJSI_SI_fSF_SF_NS4_17integral_constantINS4_4UMMA5MajorELSQ_0EEESR_NSO_INSP_7ScaleInELSS_0EEEST_EEEEEENS4_6LayoutINS5_IJSC_SC_SC_EEENS5_IJNSA_ILi0EEESY_SY_EEEEENS5_IJNS4_10UnderscoreES11_S11_EEEEENS4_18SM100_TMA_2SM_LOADENS4_14ComposedLayoutINS4_7SwizzleILi1ELi4ELi3EEENS4_18smem_ptr_flag_bitsILi8EEENSW_INS5_IJNSA_ILi8EEESG_EEENS5_IJSG_SC_EEEEEEEvNS4_8identityES14_S1E_vS1F_EENS_8epilogue10collective18CollectiveEpilogueINS1H_23Sm100TmaWarpSpecializedILi2ELi2ELi32ELb0ELb0EEEJNS5_IJNSA_ILi64EEESF_SG_EEENS5_IJNSW_IS1M_SC_EENSW_INS5_IJSG_SB_EEENS5_IJSC_S1M_EEEEEEEESI_SJ_SI_SJ_NS1H_6fusion15FusionCallbacksIS1L_NS1T_17LinearCombinationISI_fSI_fLNS_15FloatRoundStyleE2EEES1N_S1S_JEEENS4_5SM1004TMEM4LOAD26SM100_TMEM_LOAD_32dp32b32xENS4_13SM90_TMA_LOADES1E_NS4_39AutoVectorizingCopyWithAssumedAlignmentILi128EEENS4_14SM90_TMA_STOREES1E_S25_S25_EEEvvEEEEvNT_6ParamsE --------------------------
	.section	.nv.info._ZN7cutlass13device_kernelINS_4gemm6kernel13GemmUniversalIN4cute5tupleIJiiiiEEENS1_10collective13CollectiveMmaINS1_35MainloopSm100TmaUmmaWarpSpecializedILi3ELi2ELi4ENS5_IJNS4_1CILi2EEENSA_ILi1EEESC_EEEEENS5_IJNSA_ILi128EEESF_NSA_ILi32EEEEEENS_12float_e5m2_tENS5_IJlSC_lEEESI_SJ_NS4_8TiledMMAINS4_8MMA_AtomIJNS4_10MMA_TraitsINS4_25SM100_MMA_F8F6F4_2x1SM_SSEJSI_SI_fSF_SF_NS4_17integral_constantINS4_4UMMA5MajorELSQ_0EEESR_NSO_INSP_7ScaleInELSS_0EEEST_EEEEEENS4_6LayoutINS5_IJSC_SC_SC_EEENS5_IJNSA_ILi0EEESY_SY_EEEEENS5_IJNS4_10UnderscoreES11_S11_EEEEENS4_18SM100_TMA_2SM_LOADENS4_14ComposedLayoutINS4_7SwizzleILi1ELi4ELi3EEENS4_18smem_ptr_flag_bitsILi8EEENSW_INS5_IJNSA_ILi8EEESG_EEENS5_IJSG_SC_EEEEEEEvNS4_8identityES14_S1E_vS1F_EENS_8epilogue10collective18CollectiveEpilogueINS1H_23Sm100TmaWarpSpecializedILi2ELi2ELi32ELb0ELb0EEEJNS5_IJNSA_ILi64EEESF_SG_EEENS5_IJNSW_IS1M_SC_EENSW_INS5_IJSG_SB_EEENS5_IJSC_S1M_EEEEEEEESI_SJ_SI_SJ_NS1H_6fusion15FusionCallbacksIS1L_NS1T_17LinearCombinationISI_fSI_fLNS_15FloatRoundStyleE2EEES1N_S1S_JEEENS4_5SM1004TMEM4LOAD26SM100_TMEM_LOAD_32dp32b32xENS4_13SM90_TMA_LOADES1E_NS4_39AutoVectorizingCopyWithAssumedAlignmentILi128EEENS4_14SM90_TMA_STOREES1E_S25_S25_EEEvvEEEEvNT_6ParamsE,"",@"SHT_CUDA_INFO"
	.sectionflags	@""
	.align	4


	//----- nvinfo : EIATTR_CUDA_API_VERSION
	.align		4
        /*0000*/ 	.byte	0x04, 0x37
        /*0002*/ 	.short	(.L_31 - .L_30)
.L_30:
        /*0004*/ 	.word	0x00000082


	//----- nvinfo : EIATTR_KPARAM_INFO
	.align		4
.L_31:
        /*0008*/ 	.byte	0x04, 0x17
        /*000a*/ 	.short	(.L_33 - .L_32)
.L_32:
        /*000c*/ 	.word	0x00000000
        /*0010*/ 	.short	0x0000
        /*0012*/ 	.short	0x0000
        /*0014*/ 	.byte	0x00, 0xf0, 0x01, 0x20


	//----- nvinfo : EIATTR_AT_ENTRY_FRAGMENTS
	.align		4
.L_33:
        /*0018*/ 	.byte	0x04, 0x4f
        /*001a*/ 	.short	(.L_35 - .L_34)


	//   ....[0]....
.L_34:
        /*001c*/ 	.word	0x00000007


	//----- nvinfo : EIATTR_RESERVED_SMEM_USED
	.align		4
.L_35:
        /*0020*/ 	.byte	0x01, 0x41
	.zero		2


	//----- nvinfo : EIATTR_SPARSE_MMA_MASK
	.align		4
        /*0024*/ 	.byte	0x03, 0x50
        /*0026*/ 	.short	0x0000


	//----- nvinfo : EIATTR_TCGEN05_2CTA_USED
	.align		4
        /*0028*/ 	.byte	0x01, 0x52
	.zero		2


	//----- nvinfo : EIATTR_MAXREG_COUNT
	.align		4
        /*002c*/ 	.byte	0x03, 0x1b
        /*002e*/ 	.short	0x00ff


	//----- nvinfo : EIATTR_NUM_BARRIERS
	.align		4
        /*0030*/ 	.byte	0x02, 0x4c
        /*0032*/ 	.byte	0x07
	.zero		1


	//----- nvinfo : EIATTR_EXTERNS
	.align		4
        /*0034*/ 	.byte	0x04, 0x0f
        /*0036*/ 	.short	(.L_37 - .L_36)


	//   ....[0]....
	.align		4
.L_36:
        /*0038*/ 	.word	index@(__assertfail)


	//----- nvinfo : EIATTR_MERCURY_ISA_VERSION
	.align		4
.L_37:
        /*003c*/ 	.byte	0x03, 0x5f
        /*003e*/ 	.short	0x0101


	//----- nvinfo : EIATTR_INT_WARP_WIDE_INSTR_OFFSETS
	.align		4
        /*0040*/ 	.byte	0x04, 0x31
        /*0042*/ 	.short	(.L_39 - .L_38)


	//   ....[0]....
.L_38:
        /*0044*/ 	.word	0x00000cb0


	//   ....[1]....
        /*0048*/ 	.word	0x00000d50


	//   ....[2]....
        /*004c*/ 	.word	0x00002080


	//   ....[3]....
        /*0050*/ 	.word	0x00003d80


	//   ....[4]....
        /*0054*/ 	.word	0x00003da0


	//   ....[5]....
        /*0058*/ 	.word	0x00003dd0


	//   ....[6]....
        /*005c*/ 	.word	0x00004700


	//   ....[7]....
        /*0060*/ 	.word	0x00004720


	//   ....[8]....
        /*0064*/ 	.word	0x00004820


	//   ....[9]....
        /*0068*/ 	.word	0x000049b0


	//   ....[10]....
        /*006c*/ 	.word	0x000049c0


	//   ....[11]....
        /*0070*/ 	.word	0x00004b50


	//----- nvinfo : EIATTR_COOP_GROUP_MASK_REGIDS
	.align		4
.L_39:
        /*0074*/ 	.byte	0x04, 0x29
        /*0076*/ 	.short	(.L_41 - .L_40)


	//   ....[0]....
.L_40:
        /*0078*/ 	.word	0xffffffff


	//   ....[1]....
        /*007c*/ 	.word	0xffffffff


	//   ....[2]....
        /*0080*/ 	.word	0xffffffff


	//   ....[3]....
        /*0084*/ 	.word	0xffffffff


	//   ....[4]....
        /*0088*/ 	.word	0xffffffff


	//   ....[5]....
        /*008c*/ 	.word	0xffffffff


	//   ....[6]....
        /*0090*/ 	.word	0xffffffff


	//   ....[7]....
        /*0094*/ 	.word	0xffffffff


	//   ....[8]....
        /*0098*/ 	.word	0xffffffff


	//   ....[9]....
        /*009c*/ 	.word	0xffffffff


	//   ....[10]....
        /*00a0*/ 	.word	0xffffffff


	//   ....[11]....
        /*00a4*/ 	.word	0xffffffff


	//   ....[12]....
        /*00a8*/ 	.word	0xffffffff


	//   ....[13]....
        /*00ac*/ 	.word	0xffffffff


	//----- nvinfo : EIATTR_COOP_GROUP_INSTR_OFFSETS
	.align		4
.L_41:
        /*00b0*/ 	.byte	0x04, 0x28
        /*00b2*/ 	.short	(.L_43 - .L_42)


	//   ....[0]....
.L_42:
        /*00b4*/ 	.word	0x000000c0


	//   ....[1]....
        /*00b8*/ 	.word	0x00000500


	//   ....[2]....
        /*00bc*/ 	.word	0x00000660


	//   ....[3]....
        /*00c0*/ 	.word	0x000007b0


	//   ....[4]....
        /*00c4*/ 	.word	0x000008a0


	//   ....[5]....
        /*00c8*/ 	.word	0x00000a00


	//   ....[6]....
        /*00cc*/ 	.word	0x00000b90


	//   ....[7]....
        /*00d0*/ 	.word	0x00000dd0


	//   ....[8]....
        /*00d4*/ 	.word	0x00001f60


	//   ....[9]....
        /*00d8*/ 	.word	0x00002cb0


	//   ....[10]....
        /*00dc*/ 	.word	0x00003180


	//   ....[11]....
        /*00e0*/ 	.word	0x000031b0


	//   ....[12]....
        /*00e4*/ 	.word	0x00003c80


	//   ....[13]....
        /*00e8*/ 	.word	0x00003e90


	//----- nvinfo : EIATTR_VRC_CTA_INIT_COUNT
	.align		4
.L_43:
        /*00ec*/ 	.byte	0x02, 0x4a
        /*00ee*/ 	.byte	0x80
	.zero		1


	//----- nvinfo : EIATTR_SYSCALL_OFFSETS
	.align		4
        /*00f0*/ 	.byte	0x04, 0x46
        /*00f2*/ 	.short	(.L_45 - .L_44)


	//   ....[0]....
.L_44:
        /*00f4*/ 	.word	0x000055a0


	//   ....[1]....
        /*00f8*/ 	.word	0x000056e0


	//   ....[2]....
        /*00fc*/ 	.word	0x00005ed0


	//   ....[3]....
        /*0100*/ 	.word	0x00006cb0


	//----- nvinfo : EIATTR_MBARRIER_INSTR_OFFSETS
	.align		4
.L_45:
        /*0104*/ 	.byte	0x04, 0x39
        /*0106*/ 	.short	(.L_47 - .L_46)


	//   ....[0]....
.L_46:
        /*0108*/ 	.word	0x000005f0
        /*010c*/ 	.word	0x000000ff
        /*0110*/ 	.word	0x00000000
        /*0114*/ 	.short	0x0100
        /*0116*/ 	.byte	0x08
	.zero		1


	//   ....[1]....
        /*0118*/ 	.word	0x00000600
        /*011c*/ 	.word	0x000000ff
        /*0120*/ 	.word	0x00000018
        /*0124*/ 	.short	0x0100
        /*0126*/ 	.byte	0x08
	.zero		1


	//   ....[2]....
        /*0128*/ 	.word	0x00000610
        /*012c*/ 	.word	0x000000ff
        /*0130*/ 	.word	0x00000008
        /*0134*/ 	.short	0x0100
        /*0136*/ 	.byte	0x08
	.zero		1


	//   ....[3]....
        /*0138*/ 	.word	0x00000620
        /*013c*/ 	.word	0x000000ff
        /*0140*/ 	.word	0x00000020
        /*0144*/ 	.short	0x0100
        /*0146*/ 	.byte	0x08
	.zero		1


	//   ....[4]....
        /*0148*/ 	.word	0x00000630
        /*014c*/ 	.word	0x000000ff
        /*0150*/ 	.word	0x00000010
        /*0154*/ 	.short	0x0100
        /*0156*/ 	.byte	0x08
	.zero		1


	//   ....[5]....
        /*0158*/ 	.word	0x00000640
        /*015c*/ 	.word	0x000000ff
        /*0160*/ 	.word	0x00000028
        /*0164*/ 	.short	0x0100
        /*0166*/ 	.byte	0x08
	.zero		1


	//   ....[6]....
        /*0168*/ 	.word	0x00000760
        /*016c*/ 	.word	0x000000ff
        /*0170*/ 	.word	0x00000030
        /*0174*/ 	.short	0x0100
        /*0176*/ 	.byte	0x09
	.zero		1


	//   ....[7]....
        /*0178*/ 	.word	0x00000770
        /*017c*/ 	.word	0x000000ff
        /*0180*/ 	.word	0x00000040
        /*0184*/ 	.short	0x0100
        /*0186*/ 	.byte	0x09
	.zero		1


	//   ....[8]....
        /*0188*/ 	.word	0x00000780
        /*018c*/ 	.word	0x000000ff
        /*0190*/ 	.word	0x00000038
        /*0194*/ 	.short	0x0100
        /*0196*/ 	.byte	0x09
	.zero		1


	//   ....[9]....
        /*0198*/ 	.word	0x00000790
        /*019c*/ 	.word	0x000000ff
        /*01a0*/ 	.word	0x00000048
        /*01a4*/ 	.short	0x0100
        /*01a6*/ 	.byte	0x09
	.zero		1


	//   ....[10]....
        /*01a8*/ 	.word	0x00000870
        /*01ac*/ 	.word	0x000000ff
        /*01b0*/ 	.word	0x00000050
        /*01b4*/ 	.short	0x0100
        /*01b6*/ 	.byte	0x08
	.zero		1


	//   ....[11]....
        /*01b8*/ 	.word	0x00000880
        /*01bc*/ 	.word	0x000000ff
        /*01c0*/ 	.word	0x00000058
        /*01c4*/ 	.short	0x0100
        /*01c6*/ 	.byte	0x08
	.zero		1


	//   ....[12]....
        /*01c8*/ 	.word	0x000009b0
        /*01cc*/ 	.word	0x000000ff
        /*01d0*/ 	.word	0x00000060
        /*01d4*/ 	.short	0x0100
        /*01d6*/ 	.byte	0x08
	.zero		1


	//   ....[13]....
        /*01d8*/ 	.word	0x000009c0
        /*01dc*/ 	.word	0x000000ff
        /*01e0*/ 	.word	0x00000070
        /*01e4*/ 	.short	0x0100
        /*01e6*/ 	.byte	0x08
	.zero		1


	//   ....[14]....
        /*01e8*/ 	.word	0x000009d0
        /*01ec*/ 	.word	0x000000ff
        /*01f0*/ 	.word	0x00000068
        /*01f4*/ 	.short	0x0100
        /*01f6*/ 	.byte	0x08
	.zero		1


	//   ....[15]....
        /*01f8*/ 	.word	0x000009e0
        /*01fc*/ 	.word	0x000000ff
        /*0200*/ 	.word	0x00000078
        /*0204*/ 	.short	0x0100
        /*0206*/ 	.byte	0x08
	.zero		1


	//   ....[16]....
        /*0208*/ 	.word	0x00000b00
        /*020c*/ 	.word	0x000000ff
        /*0210*/ 	.word	0x00000080
        /*0214*/ 	.short	0x0100
        /*0216*/ 	.byte	0x09
	.zero		1


	//   ....[17]....
        /*0218*/ 	.word	0x00000b10
        /*021c*/ 	.word	0x000000ff
        /*0220*/ 	.word	0x000000a0
        /*0224*/ 	.short	0x0100
        /*0226*/ 	.byte	0x09
	.zero		1


	//   ....[18]....
        /*0228*/ 	.word	0x00000b20
        /*022c*/ 	.word	0x000000ff
        /*0230*/ 	.word	0x00000088
        /*0234*/ 	.short	0x0100
        /*0236*/ 	.byte	0x09
	.zero		1


	//   ....[19]....
        /*0238*/ 	.word	0x00000b30
        /*023c*/ 	.word	0x000000ff
        /*0240*/ 	.word	0x000000a8
        /*0244*/ 	.short	0x0100
        /*0246*/ 	.byte	0x09
	.zero		1


	//   ....[20]....
        /*0248*/ 	.word	0x00000b40
        /*024c*/ 	.word	0x000000ff
        /*0250*/ 	.word	0x00000090
        /*0254*/ 	.short	0x0100
        /*0256*/ 	.byte	0x09
	.zero		1


	//   ....[21]....
        /*0258*/ 	.word	0x00000b50
        /*025c*/ 	.word	0x000000ff
        /*0260*/ 	.word	0x000000b0
        /*0264*/ 	.short	0x0100
        /*0266*/ 	.byte	0x09
	.zero		1


	//   ....[22]....
        /*0268*/ 	.word	0x00000b60
        /*026c*/ 	.word	0x000000ff
        /*0270*/ 	.word	0x00000098
        /*0274*/ 	.short	0x0100
        /*0276*/ 	.byte	0x09
	.zero		1


	//   ....[23]....
        /*0278*/ 	.word	0x00000b70
        /*027c*/ 	.word	0x000000ff
        /*0280*/ 	.word	0x000000b8
        /*0284*/ 	.short	0x0100
        /*0286*/ 	.byte	0x09
	.zero		1


	//   ....[24]....
        /*0288*/ 	.word	0x00000c60
        /*028c*/ 	.word	0x000000ff
        /*0290*/ 	.word	0x000000c0
        /*0294*/ 	.short	0x0100
        /*0296*/ 	.byte	0x08
	.zero		1


	//   ....[25]....
        /*0298*/ 	.word	0x00000c70
        /*029c*/ 	.word	0x000000ff
        /*02a0*/ 	.word	0x000000d0
        /*02a4*/ 	.short	0x0100
        /*02a6*/ 	.byte	0x08
	.zero		1


	//   ....[26]....
        /*02a8*/ 	.word	0x00000c80
        /*02ac*/ 	.word	0x000000ff
        /*02b0*/ 	.word	0x000000c8
        /*02b4*/ 	.short	0x0100
        /*02b6*/ 	.byte	0x08
	.zero		1


	//   ....[27]....
        /*02b8*/ 	.word	0x00000c90
        /*02bc*/ 	.word	0x000000ff
        /*02c0*/ 	.word	0x000000d8
        /*02c4*/ 	.short	0x0100
        /*02c6*/ 	.byte	0x08
	.zero		1


	//   ....[28]....
        /*02c8*/ 	.word	0x00000d80
        /*02cc*/ 	.word	0x000000ff
        /*02d0*/ 	.word	0x000000e0
        /*02d4*/ 	.short	0x0100
        /*02d6*/ 	.byte	0x07
	.zero		1


	//   ....[29]....
        /*02d8*/ 	.word	0x00001790
        /*02dc*/ 	.word	0x00000003
        /*02e0*/ 	.word	0x000000d0
        /*02e4*/ 	.short	0x010a
        /*02e6*/ 	.byte	0xff
	.zero		1


	//   ....[30]....
        /*02e8*/ 	.word	0x000017c0
        /*02ec*/ 	.word	0x00000003
        /*02f0*/ 	.word	0x000000c0
        /*02f4*/ 	.short	0x0101
        /*02f6*/ 	.byte	0xff
	.zero		1


	//   ....[31]....
        /*02f8*/ 	.word	0x000018c0
        /*02fc*/ 	.word	0x000000ff
        /*0300*/ 	.word	0x00000018
        /*0304*/ 	.short	0x010a
        /*0306*/ 	.byte	0x08
	.zero		1


	//   ....[32]....
        /*0308*/ 	.word	0x00001980
        /*030c*/ 	.word	0x000000ff
        /*0310*/ 	.word	0x00000018
        /*0314*/ 	.short	0x010a
        /*0316*/ 	.byte	0x21
	.zero		1


	//   ....[33]....
        /*0318*/ 	.word	0x00001b40
        /*031c*/ 	.word	0x000000ff
        /*0320*/ 	.word	0x00000018
        /*0324*/ 	.short	0x010a
        /*0326*/ 	.byte	0x08
	.zero		1


	//   ....[34]....
        /*0328*/ 	.word	0x00001c20
        /*032c*/ 	.word	0x000000ff
        /*0330*/ 	.word	0x00000058
        /*0334*/ 	.short	0x0101
        /*0336*/ 	.byte	0x06
	.zero		1


	//   ....[35]....
        /*0338*/ 	.word	0x00001c40
        /*033c*/ 	.word	0x000000ff
        /*0340*/ 	.word	0x00000018
        /*0344*/ 	.short	0x010a
        /*0346*/ 	.byte	0x08
	.zero		1


	//   ....[36]....
        /*0348*/ 	.word	0x00001cc0
        /*034c*/ 	.word	0x000000ff
        /*0350*/ 	.word	0x00000018
        /*0354*/ 	.short	0x010a
        /*0356*/ 	.byte	0x11
	.zero		1


	//   ....[37]....
        /*0358*/ 	.word	0x00001e50
        /*035c*/ 	.word	0x000000ff
        /*0360*/ 	.word	0x00000018
        /*0364*/ 	.short	0x010a
        /*0366*/ 	.byte	0x08
	.zero		1


	//   ....[38]....
        /*0368*/ 	.word	0x00001f90
        /*036c*/ 	.word	0x00000002
        /*0370*/ 	.word	0x00000060
        /*0374*/ 	.short	0x010a
        /*0376*/ 	.byte	0xff
	.zero		1


	//   ....[39]....
        /*0378*/ 	.word	0x00002050
        /*037c*/ 	.word	0x00000002
        /*0380*/ 	.word	0x00000000
        /*0384*/ 	.short	0x0101
        /*0386*/ 	.byte	0xff
	.zero		1


	//   ....[40]....
        /*0388*/ 	.word	0x000025b0
        /*038c*/ 	.word	0x000000ff
        /*0390*/ 	.word	0x00000000
        /*0394*/ 	.short	0x010a
        /*0396*/ 	.byte	0x04
	.zero		1


	//   ....[41]....
        /*0398*/ 	.word	0x00002640
        /*039c*/ 	.word	0x000000ff
        /*03a0*/ 	.word	0x00000000
        /*03a4*/ 	.short	0x010a
        /*03a6*/ 	.byte	0x04
	.zero		1


	//   ....[42]....
        /*03a8*/ 	.word	0x000026e0
        /*03ac*/ 	.word	0x00000000
        /*03b0*/ 	.word	0x00000000
        /*03b4*/ 	.short	0x010a
        /*03b6*/ 	.byte	0xff
	.zero		1


	//   ....[43]....
        /*03b8*/ 	.word	0x00002810
        /*03bc*/ 	.word	0x00000000
        /*03c0*/ 	.word	0x000000c0
        /*03c4*/ 	.short	0x010a
        /*03c6*/ 	.byte	0xff
	.zero		1


	//   ....[44]....
        /*03c8*/ 	.word	0x00002880
        /*03cc*/ 	.word	0x00000004
        /*03d0*/ 	.word	0x00000000
        /*03d4*/ 	.short	0x0101
        /*03d6*/ 	.byte	0xff
	.zero		1


	//   ....[45]....
        /*03d8*/ 	.word	0x000028a0
        /*03dc*/ 	.word	0x000000ff
        /*03e0*/ 	.word	0x00000070
        /*03e4*/ 	.short	0x010a
        /*03e6*/ 	.byte	0x05
	.zero		1


	//   ....[46]....
        /*03e8*/ 	.word	0x000029c0
        /*03ec*/ 	.word	0x00000000
        /*03f0*/ 	.word	0x00000060
        /*03f4*/ 	.short	0x010a
        /*03f6*/ 	.byte	0xff
	.zero		1


	//   ....[47]....
        /*03f8*/ 	.word	0x00002ac0
        /*03fc*/ 	.word	0x00000000
        /*0400*/ 	.word	0x00000000
        /*0404*/ 	.short	0x0101
        /*0406*/ 	.byte	0xff
	.zero		1


	//   ....[48]....
        /*0408*/ 	.word	0x00002b50
        /*040c*/ 	.word	0x000000ff
        /*0410*/ 	.word	0x00000070
        /*0414*/ 	.short	0x0106
        /*0416*/ 	.byte	0x05
	.zero		1


	//   ....[49]....
        /*0418*/ 	.word	0x00002b70
        /*041c*/ 	.word	0x000000ff
        /*0420*/ 	.word	0x00000070
        /*0424*/ 	.short	0x010a
        /*0426*/ 	.byte	0x05
	.zero		1


	//   ....[50]....
        /*0428*/ 	.word	0x00002c00
        /*042c*/ 	.word	0x000000ff
        /*0430*/ 	.word	0x00000070
        /*0434*/ 	.short	0x0106
        /*0436*/ 	.byte	0x04
	.zero		1


	//   ....[51]....
        /*0438*/ 	.word	0x00002c40
        /*043c*/ 	.word	0x00000000
        /*0440*/ 	.word	0x00000070
        /*0444*/ 	.short	0x010a
        /*0446*/ 	.byte	0xff
	.zero		1


	//   ....[52]....
        /*0448*/ 	.word	0x00002e80
        /*044c*/ 	.word	0x000000ff
        /*0450*/ 	.word	0x00000008
        /*0454*/ 	.short	0x010a
        /*0456*/ 	.byte	0x06
	.zero		1


	//   ....[53]....
        /*0458*/ 	.word	0x00002ea0
        /*045c*/ 	.word	0x000000ff
        /*0460*/ 	.word	0x00000008
        /*0464*/ 	.short	0x010a
        /*0466*/ 	.byte	0x06
	.zero		1


	//   ....[54]....
        /*0468*/ 	.word	0x00003030
        /*046c*/ 	.word	0x000000ff
        /*0470*/ 	.word	0x00000008
        /*0474*/ 	.short	0x010a
        /*0476*/ 	.byte	0x06
	.zero		1


	//   ....[55]....
        /*0478*/ 	.word	0x00003050
        /*047c*/ 	.word	0x000000ff
        /*0480*/ 	.word	0x00000008
        /*0484*/ 	.short	0x010a
        /*0486*/ 	.byte	0x06
	.zero		1


	//   ....[56]....
        /*0488*/ 	.word	0x00003110
        /*048c*/ 	.word	0x000000ff
        /*0490*/ 	.word	0x00000000
        /*0494*/ 	.short	0x0101
        /*0496*/ 	.byte	0x07
	.zero		1


	//   ....[57]....
        /*0498*/ 	.word	0x000033f0
        /*049c*/ 	.word	0x00000000
        /*04a0*/ 	.word	0x00000060
        /*04a4*/ 	.short	0x010a
        /*04a6*/ 	.byte	0xff
	.zero		1


	//   ....[58]....
        /*04a8*/ 	.word	0x000034b0
        /*04ac*/ 	.word	0x00000000
        /*04b0*/ 	.word	0x00000000
        /*04b4*/ 	.short	0x0101
        /*04b6*/ 	.byte	0xff
	.zero		1


	//   ....[59]....
        /*04b8*/ 	.word	0x00003560
        /*04bc*/ 	.word	0x000000ff
        /*04c0*/ 	.word	0x00000000
        /*04c4*/ 	.short	0x010a
        /*04c6*/ 	.byte	0x06
	.zero		1


	//   ....[60]....
        /*04c8*/ 	.word	0x00003570
        /*04cc*/ 	.word	0x000000ff
        /*04d0*/ 	.word	0x000000a0
        /*04d4*/ 	.short	0x010a
        /*04d6*/ 	.byte	0x0b
	.zero		1


	//   ....[61]....
        /*04d8*/ 	.word	0x00003630
        /*04dc*/ 	.word	0x000000ff
        /*04e0*/ 	.word	0x00000000
        /*04e4*/ 	.short	0x010a
        /*04e6*/ 	.byte	0x09
	.zero		1


	//   ....[62]....
        /*04e8*/ 	.word	0x00003770
        /*04ec*/ 	.word	0x000000ff
        /*04f0*/ 	.word	0x00000000
        /*04f4*/ 	.short	0x010a
        /*04f6*/ 	.byte	0x06
	.zero		1


	//   ....[63]....
        /*04f8*/ 	.word	0x00003970
        /*04fc*/ 	.word	0x000000ff
        /*0500*/ 	.word	0x00000000
        /*0504*/ 	.short	0x010a
        /*0506*/ 	.byte	0x07
	.zero		1


	//   ....[64]....
        /*0508*/ 	.word	0x00003a00
        /*050c*/ 	.word	0x000000ff
        /*0510*/ 	.word	0x00000000
        /*0514*/ 	.short	0x010a
        /*0516*/ 	.byte	0x07
	.zero		1


	//   ....[65]....
        /*0518*/ 	.word	0x00003a90
        /*051c*/ 	.word	0x000000ff
        /*0520*/ 	.word	0x00000000
        /*0524*/ 	.short	0x010a
        /*0526*/ 	.byte	0x07
	.zero		1


	//   ....[66]....
        /*0528*/ 	.word	0x00003b30
        /*052c*/ 	.word	0x00000000
        /*0530*/ 	.word	0x00000000
        /*0534*/ 	.short	0x010a
        /*0536*/ 	.byte	0xff
	.zero		1


	//   ....[67]....
        /*0538*/ 	.word	0x00003b70
        /*053c*/ 	.word	0x00000000
        /*0540*/ 	.word	0x00000000
        /*0544*/ 	.short	0x010a
        /*0546*/ 	.byte	0xff
	.zero		1


	//   ....[68]....
        /*0548*/ 	.word	0x00003be0
        /*054c*/ 	.word	0x000000ff
        /*0550*/ 	.word	0x00000000
        /*0554*/ 	.short	0x0101
        /*0556*/ 	.byte	0x05
	.zero		1


	//   ....[69]....
        /*0558*/ 	.word	0x00003c20
        /*055c*/ 	.word	0x000000ff
        /*0560*/ 	.word	0x000000e0
        /*0564*/ 	.short	0x010a
        /*0566*/ 	.byte	0x08
	.zero		1


	//   ....[70]....
        /*0568*/ 	.word	0x00003c70
        /*056c*/ 	.word	0x000000ff
        /*0570*/ 	.word	0x00000000
        /*0574*/ 	.short	0x0101
        /*0576*/ 	.byte	0x05
	.zero		1


	//   ....[71]....
        /*0578*/ 	.word	0x000040a0
        /*057c*/ 	.word	0x00000000
        /*0580*/ 	.word	0x00000060
        /*0584*/ 	.short	0x010a
        /*0586*/ 	.byte	0xff
	.zero		1


	//   ....[72]....
        /*0588*/ 	.word	0x00004160
        /*058c*/ 	.word	0x00000000
        /*0590*/ 	.word	0x00000000
        /*0594*/ 	.short	0x0101
        /*0596*/ 	.byte	0xff
	.zero		1


	//   ....[73]....
        /*0598*/ 	.word	0x00004480
        /*059c*/ 	.word	0x000000ff
        /*05a0*/ 	.word	0x00000058
        /*05a4*/ 	.short	0x010a
        /*05a6*/ 	.byte	0x07
	.zero		1


	//   ....[74]....
        /*05a8*/ 	.word	0x00004670
        /*05ac*/ 	.word	0x000000ff
        /*05b0*/ 	.word	0x00000040
        /*05b4*/ 	.short	0x010a
        /*05b6*/ 	.byte	0x07
	.zero		1


	//   ....[75]....
        /*05b8*/ 	.word	0x000048d0
        /*05bc*/ 	.word	0x000000ff
        /*05c0*/ 	.word	0x00000030
        /*05c4*/ 	.short	0x010b
        /*05c6*/ 	.byte	0x07
	.zero		1


	//   ....[76]....
        /*05c8*/ 	.word	0x00004940
        /*05cc*/ 	.word	0x000000ff
        /*05d0*/ 	.word	0x00000000
        /*05d4*/ 	.short	0x0101
        /*05d6*/ 	.byte	0x0e
	.zero		1


	//   ....[77]....
        /*05d8*/ 	.word	0x00004980
        /*05dc*/ 	.word	0x000000ff
        /*05e0*/ 	.word	0x00000048
        /*05e4*/ 	.short	0x010a
        /*05e6*/ 	.byte	0x07
	.zero		1


	//   ....[78]....
        /*05e8*/ 	.word	0x00004bb0
        /*05ec*/ 	.word	0x000000ff
        /*05f0*/ 	.word	0x00000038
        /*05f4*/ 	.short	0x010b
        /*05f6*/ 	.byte	0x07
	.zero		1


	//   ....[79]....
        /*05f8*/ 	.word	0x00004bd0
        /*05fc*/ 	.word	0x000000ff
        /*0600*/ 	.word	0x00000000
        /*0604*/ 	.short	0x0101
        /*0606*/ 	.byte	0x0d
	.zero		1


	//   ....[80]....
        /*0608*/ 	.word	0x00004c00
        /*060c*/ 	.word	0x000000ff
        /*0610*/ 	.word	0x00000040
        /*0614*/ 	.short	0x010a
        /*0616*/ 	.byte	0x07
	.zero		1


	//   ....[81]....
        /*0618*/ 	.word	0x00004c40
        /*061c*/ 	.word	0x00000000
        /*0620*/ 	.word	0x00000048
        /*0624*/ 	.short	0x010a
        /*0626*/ 	.byte	0xff
	.zero		1


	//   ....[82]....
        /*0628*/ 	.word	0x00004f70
        /*062c*/ 	.word	0x00000000
        /*0630*/ 	.word	0x00000060
        /*0634*/ 	.short	0x010a
        /*0636*/ 	.byte	0xff
	.zero		1


	//   ....[83]....
        /*0638*/ 	.word	0x00005080
        /*063c*/ 	.word	0x00000000
        /*0640*/ 	.word	0x00000000
        /*0644*/ 	.short	0x0101
        /*0646*/ 	.byte	0xff
	.zero		1


	//   ....[84]....
        /*0648*/ 	.word	0x00005a90
        /*064c*/ 	.word	0x00000003
        /*0650*/ 	.word	0x00000030
        /*0654*/ 	.short	0x010a
        /*0656*/ 	.byte	0xff
	.zero		1


	//   ....[85]....
        /*0658*/ 	.word	0x00005ae0
        /*065c*/ 	.word	0x0000006f
        /*0660*/ 	.word	0x00000080
        /*0664*/ 	.short	0x010a
        /*0666*/ 	.byte	0xff
	.zero		1


	//   ....[86]....
        /*0668*/ 	.word	0x00005c10
        /*066c*/ 	.word	0x00000003
        /*0670*/ 	.word	0x00000030
        /*0674*/ 	.short	0x010a
        /*0676*/ 	.byte	0xff
	.zero		1


	//   ....[87]....
        /*0678*/ 	.word	0x00005d50
        /*067c*/ 	.word	0x00000000
        /*0680*/ 	.word	0x00000000
        /*0684*/ 	.short	0x0101
        /*0686*/ 	.byte	0xff
	.zero		1


	//   ....[88]....
        /*0688*/ 	.word	0x00005db0
        /*068c*/ 	.word	0x0000006f
        /*0690*/ 	.word	0x00000080
        /*0694*/ 	.short	0x010a
        /*0696*/ 	.byte	0xff
	.zero		1


	//   ....[89]....
        /*0698*/ 	.word	0x00006950
        /*069c*/ 	.word	0x0000007d
        /*06a0*/ 	.word	0x00000030
        /*06a4*/ 	.short	0x010a
        /*06a6*/ 	.byte	0xff
	.zero		1


	//   ....[90]....
        /*06a8*/ 	.word	0x00006a10
        /*06ac*/ 	.word	0x0000007d
        /*06b0*/ 	.word	0x00000030
        /*06b4*/ 	.short	0x010a
        /*06b6*/ 	.byte	0xff
	.zero		1


	//   ....[91]....
        /*06b8*/ 	.word	0x00006b50
        /*06bc*/ 	.word	0x00000002
        /*06c0*/ 	.word	0x00000000
        /*06c4*/ 	.short	0x0101
        /*06c6*/ 	.byte	0xff
	.zero		1


	//   ....[92]....
        /*06c8*/ 	.word	0x00006e30
        /*06cc*/ 	.word	0x0000006f
        /*06d0*/ 	.word	0x00000000
        /*06d4*/ 	.short	0x0101
        /*06d6*/ 	.byte	0xff
	.zero		1


	//   ....[93]....
        /*06d8*/ 	.word	0x000077e0
        /*06dc*/ 	.word	0x00000003
        /*06e0*/ 	.word	0x000000d0
        /*06e4*/ 	.short	0x010a
        /*06e6*/ 	.byte	0xff
	.zero		1


	//   ....[94]....
        /*06e8*/ 	.word	0x00007840
        /*06ec*/ 	.word	0x00000002
        /*06f0*/ 	.word	0x00000018
        /*06f4*/ 	.short	0x010a
        /*06f6*/ 	.byte	0xff
	.zero		1


	//   ....[95]....
        /*06f8*/ 	.word	0x000078a0
        /*06fc*/ 	.word	0x00000002
        /*0700*/ 	.word	0x00000018
        /*0704*/ 	.short	0x010a
        /*0706*/ 	.byte	0xff
	.zero		1


	//   ....[96]....
        /*0708*/ 	.word	0x000078f0
        /*070c*/ 	.word	0x00000002
        /*0710*/ 	.word	0x00000060
        /*0714*/ 	.short	0x010a
        /*0716*/ 	.byte	0xff
	.zero		1


	//   ....[97]....
        /*0718*/ 	.word	0x00007950
        /*071c*/ 	.word	0x00000000
        /*0720*/ 	.word	0x00000000
        /*0724*/ 	.short	0x010a
        /*0726*/ 	.byte	0xff
	.zero		1


	//   ....[98]....
        /*0728*/ 	.word	0x000079b0
        /*072c*/ 	.word	0x00000000
        /*0730*/ 	.word	0x00000000
        /*0734*/ 	.short	0x010a
        /*0736*/ 	.byte	0xff
	.zero		1


	//   ....[99]....
        /*0738*/ 	.word	0x00007a00
        /*073c*/ 	.word	0x00000000
        /*0740*/ 	.word	0x000000c0
        /*0744*/ 	.short	0x010a
        /*0746*/ 	.byte	0xff
	.zero		1


	//   ....[100]....
        /*0748*/ 	.word	0x00007a60
        /*074c*/ 	.word	0x00000000
        /*0750*/ 	.word	0x00000070
        /*0754*/ 	.short	0x010a
        /*0756*/ 	.byte	0xff
	.zero		1


	//   ....[101]....
        /*0758*/ 	.word	0x00007ab0
        /*075c*/ 	.word	0x00000000
        /*0760*/ 	.word	0x00000060
        /*0764*/ 	.short	0x010a
        /*0766*/ 	.byte	0xff
	.zero		1


	//   ....[102]....
        /*0768*/ 	.word	0x00007b10
        /*076c*/ 	.word	0x00000000
        /*0770*/ 	.word	0x00000070
        /*0774*/ 	.short	0x010a
        /*0776*/ 	.byte	0xff
	.zero		1


	//   ....[103]....
        /*0778*/ 	.word	0x00007b70
        /*077c*/ 	.word	0x00000004
        /*0780*/ 	.word	0x00000008
        /*0784*/ 	.short	0x010a
        /*0786*/ 	.byte	0xff
	.zero		1


	//   ....[104]....
        /*0788*/ 	.word	0x00007c50
        /*078c*/ 	.word	0x00000002
        /*0790*/ 	.word	0x00000008
        /*0794*/ 	.short	0x010a
        /*0796*/ 	.byte	0xff
	.zero		1


	//   ....[105]....
        /*0798*/ 	.word	0x00007ca0
        /*079c*/ 	.word	0x00000000
        /*07a0*/ 	.word	0x00000060
        /*07a4*/ 	.short	0x010a
        /*07a6*/ 	.byte	0xff
	.zero		1


	//   ....[106]....
        /*07a8*/ 	.word	0x00007d00
        /*07ac*/ 	.word	0x00000000
        /*07b0*/ 	.word	0x000000a0
        /*07b4*/ 	.short	0x010a
        /*07b6*/ 	.byte	0xff
	.zero		1


	//   ....[107]....
        /*07b8*/ 	.word	0x00007d60
        /*07bc*/ 	.word	0x00000000
        /*07c0*/ 	.word	0x00000000
        /*07c4*/ 	.short	0x010a
        /*07c6*/ 	.byte	0xff
	.zero		1


	//   ....[108]....
        /*07c8*/ 	.word	0x00007dc0
        /*07cc*/ 	.word	0x00000000
        /*07d0*/ 	.word	0x00000000
        /*07d4*/ 	.short	0x010a
        /*07d6*/ 	.byte	0xff
	.zero		1


	//   ....[109]....
        /*07d8*/ 	.word	0x00007e20
        /*07dc*/ 	.word	0x00000000
        /*07e0*/ 	.word	0x00000000
        /*07e4*/ 	.short	0x010a
        /*07e6*/ 	.byte	0xff
	.zero		1


	//   ....[110]....
        /*07e8*/ 	.word	0x00007e80
        /*07ec*/ 	.word	0x00000000
        /*07f0*/ 	.word	0x00000000
        /*07f4*/ 	.short	0x010a
        /*07f6*/ 	.byte	0xff
	.zero		1


	//   ....[111]....
        /*07f8*/ 	.word	0x00007ee0
        /*07fc*/ 	.word	0x00000000
        /*0800*/ 	.word	0x000000e0
        /*0804*/ 	.short	0x010a
        /*0806*/ 	.byte	0xff
	.zero		1


	//   ....[112]....
        /*0808*/ 	.word	0x00007f30
        /*080c*/ 	.word	0x00000000
        /*0810*/ 	.word	0x00000060
        /*0814*/ 	.short	0x010a
        /*0816*/ 	.byte	0xff
	.zero		1


	//   ....[113]....
        /*0818*/ 	.word	0x00007f90
        /*081c*/ 	.word	0x00000000
        /*0820*/ 	.word	0x00000058
        /*0824*/ 	.short	0x010a
        /*0826*/ 	.byte	0xff
	.zero		1


	//   ....[114]....
        /*0828*/ 	.word	0x00007ff0
        /*082c*/ 	.word	0x00000003
        /*0830*/ 	.word	0x00000040
        /*0834*/ 	.short	0x010a
        /*0836*/ 	.byte	0xff
	.zero		1


	//   ....[115]....
        /*0838*/ 	.word	0x00008050
        /*083c*/ 	.word	0x00000003
        /*0840*/ 	.word	0x00000048
        /*0844*/ 	.short	0x010a
        /*0846*/ 	.byte	0xff
	.zero		1


	//   ....[116]....
        /*0848*/ 	.word	0x000080b0
        /*084c*/ 	.word	0x00000000
        /*0850*/ 	.word	0x00000040
        /*0854*/ 	.short	0x010a
        /*0856*/ 	.byte	0xff
	.zero		1


	//   ....[117]....
        /*0858*/ 	.word	0x00008100
        /*085c*/ 	.word	0x00000000
        /*0860*/ 	.word	0x00000060
        /*0864*/ 	.short	0x010a
        /*0866*/ 	.byte	0xff
	.zero		1


	//   ....[118]....
        /*0868*/ 	.word	0x00008150
        /*086c*/ 	.word	0x00000003
        /*0870*/ 	.word	0x00000030
        /*0874*/ 	.short	0x010a
        /*0876*/ 	.byte	0xff
	.zero		1


	//   ....[119]....
        /*0878*/ 	.word	0x000081a0
        /*087c*/ 	.word	0x0000006f
        /*0880*/ 	.word	0x00000080
        /*0884*/ 	.short	0x010a
        /*0886*/ 	.byte	0xff
	.zero		1


	//   ....[120]....
        /*0888*/ 	.word	0x000081f0
        /*088c*/ 	.word	0x0000007d
        /*0890*/ 	.word	0x00000030
        /*0894*/ 	.short	0x010a
        /*0896*/ 	.byte	0xff
	.zero		1


	//----- nvinfo : EIATTR_NUM_MBARRIERS
	.align		4
.L_47:
        /*0898*/ 	.byte	0x03, 0x38
        /*089a*/ 	.short	0x001d


	//----- nvinfo : EIATTR_EXIT_INSTR_OFFSETS
	.align		4
        /*089c*/ 	.byte	0x04, 0x1c
        /*089e*/ 	.short	(.L_49 - .L_48)


	//   ....[0]....
.L_48:
        /*08a0*/ 	.word	0x00002710


	//   ....[1]....
        /*08a4*/ 	.word	0x00002c10


	//   ....[2]....
        /*08a8*/ 	.word	0x00002c70


	//   ....[3]....
        /*08ac*/ 	.word	0x00003ea0


	//   ....[4]....
        /*08b0*/ 	.word	0x00004c70


	//   ....[5]....
        /*08b4*/ 	.word	0x00004cb0


	//   ....[6]....
        /*08b8*/ 	.word	0x000077d0


	//----- nvinfo : EIATTR_MAX_THREADS
	.align		4
.L_49:
        /*08bc*/ 	.byte	0x04, 0x05
        /*08be*/ 	.short	(.L_51 - .L_50)
.L_50:
        /*08c0*/ 	.word	0x00000100
        /*08c4*/ 	.word	0x00000001
        /*08c8*/ 	.word	0x00000001


	//----- nvinfo : EIATTR_CRS_STACK_SIZE
	.align		4
.L_51:
        /*08cc*/ 	.byte	0x04, 0x1e
        /*08ce*/ 	.short	(.L_53 - .L_52)
.L_52:
        /*08d0*/ 	.word	0x00000000


	//----- nvinfo : EIATTR_CBANK_PARAM_SIZE
	.align		4
.L_53:
        /*08d4*/ 	.byte	0x03, 0x19
        /*08d6*/ 	.short	0x0800


	//----- nvinfo : EIATTR_PARAM_CBANK
	.align		4
        /*08d8*/ 	.byte	0x04, 0x0a
        /*08da*/ 	.short	(.L_55 - .L_54)
	.align		4
.L_54:
        /*08dc*/ 	.word	index@(.nv.constant0._ZN7cutlass13device_kernelINS_4gemm6kernel13GemmUniversalIN4cute5tupleIJiiiiEEENS1_10collective13CollectiveMmaINS1_35MainloopSm100TmaUmmaWarpSpecializedILi3ELi2ELi4ENS5_IJNS4_1CILi2EEENSA_ILi1EEESC_EEEEENS5_IJNSA_ILi128EEESF_NSA_ILi32EEEEEENS_12float_e5m2_tENS5_IJlSC_lEEESI_SJ_NS4_8TiledMMAINS4_8MMA_AtomIJNS4_10MMA_TraitsINS4_25SM100_MMA_F8F6F4_2x1SM_SSEJSI_SI_fSF_SF_NS4_17integral_constantINS4_4UMMA5MajorELSQ_0EEESR_NSO_INSP_7ScaleInELSS_0EEEST_EEEEEENS4_6LayoutINS5_IJSC_SC_SC_EEENS5_IJNSA_ILi0EEESY_SY_EEEEENS5_IJNS4_10UnderscoreES11_S11_EEEEENS4_18SM100_TMA_2SM_LOADENS4_14ComposedLayoutINS4_7SwizzleILi1ELi4ELi3EEENS4_18smem_ptr_flag_bitsILi8EEENSW_INS5_IJNSA_ILi8EEESG_EEENS5_IJSG_SC_EEEEEEEvNS4_8identityES14_S1E_vS1F_EENS_8epilogue10collective18CollectiveEpilogueINS1H_23Sm100TmaWarpSpecializedILi2ELi2ELi32ELb0ELb0EEEJNS5_IJNSA_ILi64EEESF_SG_EEENS5_IJNSW_IS1M_SC_EENSW_INS5_IJSG_SB_EEENS5_IJSC_S1M_EEEEEEEESI_SJ_SI_SJ_NS1H_6fusion15FusionCallbacksIS1L_NS1T_17LinearCombinationISI_fSI_fLNS_15FloatRoundStyleE2EEES1N_S1S_JEEENS4_5SM1004TMEM4LOAD26SM100_TMEM_LOAD_32dp32b32xENS4_13SM90_TMA_LOADES1E_NS4_39AutoVectorizingCopyWithAssumedAlignmentILi128EEENS4_14SM90_TMA_STOREES1E_S25_S25_EEEvvEEEEvNT_6ParamsE)
        /*08e0*/ 	.short	0x0380
        /*08e2*/ 	.short	0x0800


	//----- nvinfo : EIATTR_SW_WAR
	.align		4
.L_55:
        /*08e4*/ 	.byte	0x04, 0x36
        /*08e6*/ 	.short	(.L_57 - .L_56)
.L_56:
        /*08e8*/ 	.word	0x00000008
.L_57:


//--------------------- .nv.callgraph             --------------------------
	.section	.nv.callgraph,"",@"SHT_CUDA_CALLGRAPH"
	.align	4
	.sectionentsize	8
	.align		4
        /*0000*/ 	.word	0x00000000
	.align		4
        /*0004*/ 	.word	0xffffffff
	.align		4
        /*0008*/ 	.word	index@(_ZN7cutlass13device_kernelINS_4gemm6kernel13GemmUniversalIN4cute5tupleIJiiiiEEENS1_10collective13CollectiveMmaINS1_35MainloopSm100TmaUmmaWarpSpecializedILi3ELi2ELi4ENS5_IJNS4_1CILi2EEENSA_ILi1EEESC_EEEEENS5_IJNSA_ILi128EEESF_NSA_ILi32EEEEEENS_12float_e5m2_tENS5_IJlSC_lEEESI_SJ_NS4_8TiledMMAINS4_8MMA_AtomIJNS4_10MMA_TraitsINS4_25SM100_MMA_F8F6F4_2x1SM_SSEJSI_SI_fSF_SF_NS4_17integral_constantINS4_4UMMA5MajorELSQ_0EEESR_NSO_INSP_7ScaleInELSS_0EEEST_EEEEEENS4_6LayoutINS5_IJSC_SC_SC_EEENS5_IJNSA_ILi0EEESY_SY_EEEEENS5_IJNS4_10UnderscoreES11_S11_EEEEENS4_18SM100_TMA_2SM_LOADENS4_14ComposedLayoutINS4_7SwizzleILi1ELi4ELi3EEENS4_18smem_ptr_flag_bitsILi8EEENSW_INS5_IJNSA_ILi8EEESG_EEENS5_IJSG_SC_EEEEEEEvNS4_8identityES14_S1E_vS1F_EENS_8epilogue10collective18CollectiveEpilogueINS1H_23Sm100TmaWarpSpecializedILi2ELi2ELi32ELb0ELb0EEEJNS5_IJNSA_ILi64EEESF_SG_EEENS5_IJNSW_IS1M_SC_EENSW_INS5_IJSG_SB_EEENS5_IJSC_S1M_EEEEEEEESI_SJ_SI_SJ_NS1H_6fusion15FusionCallbacksIS1L_NS1T_17LinearCombinationISI_fSI_fLNS_15FloatRoundStyleE2EEES1N_S1S_JEEENS4_5SM1004TMEM4LOAD26SM100_TMEM_LOAD_32dp32b32xENS4_13SM90_TMA_LOADES1E_NS4_39AutoVectorizingCopyWithAssumedAlignmentILi128EEENS4_14SM90_TMA_STOREES1E_S25_S25_EEEvvEEEEvNT_6ParamsE)
	.align		4
        /*000c*/ 	.word	index@(__assertfail)
	.align		4
        /*0010*/ 	.word	0x00000000
	.align		4
        /*0014*/ 	.word	0xfffffffe
	.align		4
        /*0018*/ 	.word	0x00000000
	.align		4
        /*001c*/ 	.word	0xfffffffd
	.align		4
        /*0020*/ 	.word	0x00000000
	.align		4
        /*0024*/ 	.word	0xfffffffc


//--------------------- .nv.constant4             --------------------------
	.section	.nv.constant4,"a",@progbits
	.align	8
	.align		8
.nv.constant4:
        /*0000*/ 	.dword	__assertfail
	.align		8
        /*0008*/ 	.dword	__unnamed_1
	.align		8
        /*0010*/ 	.dword	__unnamed_2
	.align		8
        /*0018*/ 	.dword	_ZN39_INTERNAL_ddcbd241_4_k_cu_5c4576d4_89964cuda3std3__45__cpo5beginE
	.align		8
        /*0020*/ 	.dword	_ZN39_INTERNAL_ddcbd241_4_k_cu_5c4576d4_89964cuda3std3__45__cpo3endE
	.align		8
        /*0028*/ 	.dword	_ZN39_INTERNAL_ddcbd241_4_k_cu_5c4576d4_89964cuda3std3__45__cpo6cbeginE
	.align		8
        /*0030*/ 	.dword	_ZN39_INTERNAL_ddcbd241_4_k_cu_5c4576d4_89964cuda3std3__45__cpo4cendE
	.align		8
        /*0038*/ 	.dword	_ZN39_INTERNAL_ddcbd241_4_k_cu_5c4576d4_89964cuda3std3__441_GLOBAL__N__ddcbd241_4_k_cu_5c4576d4_89966ignoreE
	.align		8
        /*0040*/ 	.dword	_ZN39_INTERNAL_ddcbd241_4_k_cu_5c4576d4_89964cuda3std3__419piecewise_constructE
	.align		8
        /*0048*/ 	.dword	_ZN39_INTERNAL_ddcbd241_4_k_cu_5c4576d4_89964cuda3std3__48in_placeE
	.align		8
        /*0050*/ 	.dword	_ZN39_INTERNAL_ddcbd241_4_k_cu_5c4576d4_89964cuda3std6ranges3__45__cpo4swapE
	.align		8
        /*0058*/ 	.dword	_ZN39_INTERNAL_ddcbd241_4_k_cu_5c4576d4_89964cuda3std6ranges3__45__cpo9iter_moveE
	.align		8
        /*0060*/ 	.dword	_ZN39_INTERNAL_ddcbd241_4_k_cu_5c4576d4_89964cute7productE
	.align		8
        /*0068*/ 	.dword	_ZN39_INTERNAL_ddcbd241_4_k_cu_5c4576d4_89964cute1_E
	.align		8
        /*0070*/ 	.dword	$str$25
	.align		8
        /*0078*/ 	.dword	$str$26
	.align		8
        /*0080*/ 	.dword	$str$27
	.align		8
        /*0088*/ 	.dword	$str$28


//--------------------- .text._ZN7cutlass13device_kernelINS_4gemm6kernel13GemmUniversalIN4cute5tupleIJiiiiEEENS1_10collective13CollectiveMmaINS1_35MainloopSm100TmaUmmaWarpSpecializedILi3ELi2ELi4ENS5_IJNS4_1CILi2EEENSA_ILi1EEESC_EEEEENS5_IJNSA_ILi128EEESF_NSA_ILi32EEEEEENS_12float_e5m2_tENS5_IJlSC_lEEESI_SJ_NS4_8TiledMMAINS4_8MMA_AtomIJNS4_10MMA_TraitsINS4_25SM100_MMA_F8F6F4_2x1SM_SSEJSI_SI_fSF_SF_NS4_17integral_constantINS4_4UMMA5MajorELSQ_0EEESR_NSO_INSP_7ScaleInELSS_0EEEST_EEEEEENS4_6LayoutINS5_IJSC_SC_SC_EEENS5_IJNSA_ILi0EEESY_SY_EEEEENS5_IJNS4_10UnderscoreES11_S11_EEEEENS4_18SM100_TMA_2SM_LOADENS4_14ComposedLayoutINS4_7SwizzleILi1ELi4ELi3EEENS4_18smem_ptr_flag_bitsILi8EEENSW_INS5_IJNSA_ILi8EEESG_EEENS5_IJSG_SC_EEEEEEEvNS4_8identityES14_S1E_vS1F_EENS_8epilogue10collective18CollectiveEpilogueINS1H_23Sm100TmaWarpSpecializedILi2ELi2ELi32ELb0ELb0EEEJNS5_IJNSA_ILi64EEESF_SG_EEENS5_IJNSW_IS1M_SC_EENSW_INS5_IJSG_SB_EEENS5_IJSC_S1M_EEEEEEEESI_SJ_SI_SJ_NS1H_6fusion15FusionCallbacksIS1L_NS1T_17LinearCombinationISI_fSI_fLNS_15FloatRoundStyleE2EEES1N_S1S_JEEENS4_5SM1004TMEM4LOAD26SM100_TMEM_LOAD_32dp32b32xENS4_13SM90_TMA_LOADES1E_NS4_39AutoVectorizingCopyWithAssumedAlignmentILi128EEENS4_14SM90_TMA_STOREES1E_S25_S25_EEEvvEEEEvNT_6ParamsE --------------------------
	.section	.text._ZN7cutlass13device_kernelINS_4gemm6kernel13GemmUniversalIN4cute5tupleIJiiiiEEENS1_10collective13CollectiveMmaINS1_35MainloopSm100TmaUmmaWarpSpecializedILi3ELi2ELi4ENS5_IJNS4_1CILi2EEENSA_ILi1EEESC_EEEEENS5_IJNSA_ILi128EEESF_NSA_ILi32EEEEEENS_12float_e5m2_tENS5_IJlSC_lEEESI_SJ_NS4_8TiledMMAINS4_8MMA_AtomIJNS4_10MMA_TraitsINS4_25SM100_MMA_F8F6F4_2x1SM_SSEJSI_SI_fSF_SF_NS4_17integral_constantINS4_4UMMA5MajorELSQ_0EEESR_NSO_INSP_7ScaleInELSS_0EEEST_EEEEEENS4_6LayoutINS5_IJSC_SC_SC_EEENS5_IJNSA_ILi0EEESY_SY_EEEEENS5_IJNS4_10UnderscoreES11_S11_EEEEENS4_18SM100_TMA_2SM_LOADENS4_14ComposedLayoutINS4_7SwizzleILi1ELi4ELi3EEENS4_18smem_ptr_flag_bitsILi8EEENSW_INS5_IJNSA_ILi8EEESG_EEENS5_IJSG_SC_EEEEEEEvNS4_8identityES14_S1E_vS1F_EENS_8epilogue10collective18CollectiveEpilogueINS1H_23Sm100TmaWarpSpecializedILi2ELi2ELi32ELb0ELb0EEEJNS5_IJNSA_ILi64EEESF_SG_EEENS5_IJNSW_IS1M_SC_EENSW_INS5_IJSG_SB_EEENS5_IJSC_S1M_EEEEEEEESI_SJ_SI_SJ_NS1H_6fusion15FusionCallbacksIS1L_NS1T_17LinearCombinationISI_fSI_fLNS_15FloatRoundStyleE2EEES1N_S1S_JEEENS4_5SM1004TMEM4LOAD26SM100_TMEM_LOAD_32dp32b32xENS4_13SM90_TMA_LOADES1E_NS4_39AutoVectorizingCopyWithAssumedAlignmentILi128EEENS4_14SM90_TMA_STOREES1E_S25_S25_EEEvvEEEEvNT_6ParamsE,"ax",@progbits
	.align	128
.text._ZN7cutlass13device_kernelINS_4gemm6kernel13GemmUniversalIN4cute5tupleIJiiiiEEENS1_10collective13CollectiveMmaINS1_35MainloopSm100TmaUmmaWarpSpecializedILi3ELi2ELi4ENS5_IJNS4_1CILi2EEENSA_ILi1EEESC_EEEEENS5_IJNSA_ILi128EEESF_NSA_ILi32EEEEEENS_12float_e5m2_tENS5_IJlSC_lEEESI_SJ_NS4_8TiledMMAINS4_8MMA_AtomIJNS4_10MMA_TraitsINS4_25SM100_MMA_F8F6F4_2x1SM_SSEJSI_SI_fSF_SF_NS4_17integral_constantINS4_4UMMA5MajorELSQ_0EEESR_NSO_INSP_7ScaleInELSS_0EEEST_EEEEEENS4_6LayoutINS5_IJSC_SC_SC_EEENS5_IJNSA_ILi0EEESY_SY_EEEEENS5_IJNS4_10UnderscoreES11_S11_EEEEENS4_18SM100_TMA_2SM_LOADENS4_14ComposedLayoutINS4_7SwizzleILi1ELi4ELi3EEENS4_18smem_ptr_flag_bitsILi8EEENSW_INS5_IJNSA_ILi8EEESG_EEENS5_IJSG_SC_EEEEEEEvNS4_8identityES14_S1E_vS1F_EENS_8epilogue10collective18CollectiveEpilogueINS1H_23Sm100TmaWarpSpecializedILi2ELi2ELi32ELb0ELb0EEEJNS5_IJNSA_ILi64EEESF_SG_EEENS5_IJNSW_IS1M_SC_EENSW_INS5_IJSG_SB_EEENS5_IJSC_S1M_EEEEEEEESI_SJ_SI_SJ_NS1H_6fusion15FusionCallbacksIS1L_NS1T_17LinearCombinationISI_fSI_fLNS_15FloatRoundStyleE2EEES1N_S1S_JEEENS4_5SM1004TMEM4LOAD26SM100_TMEM_LOAD_32dp32b32xENS4_13SM90_TMA_LOADES1E_NS4_39AutoVectorizingCopyWithAssumedAlignmentILi128EEENS4_14SM90_TMA_STOREES1E_S25_S25_EEEvvEEEEvNT_6ParamsE:
        .type           _ZN7cutlass13device_kernelINS_4gemm6kernel13GemmUniversalIN4cute5tupleIJiiiiEEENS1_10collective13CollectiveMmaINS1_35MainloopSm100TmaUmmaWarpSpecializedILi3ELi2ELi4ENS5_IJNS4_1CILi2EEENSA_ILi1EEESC_EEEEENS5_IJNSA_ILi128EEESF_NSA_ILi32EEEEEENS_12float_e5m2_tENS5_IJlSC_lEEESI_SJ_NS4_8TiledMMAINS4_8MMA_AtomIJNS4_10MMA_TraitsINS4_25SM100_MMA_F8F6F4_2x1SM_SSEJSI_SI_fSF_SF_NS4_17integral_constantINS4_4UMMA5MajorELSQ_0EEESR_NSO_INSP_7ScaleInELSS_0EEEST_EEEEEENS4_6LayoutINS5_IJSC_SC_SC_EEENS5_IJNSA_ILi0EEESY_SY_EEEEENS5_IJNS4_10UnderscoreES11_S11_EEEEENS4_18SM100_TMA_2SM_LOADENS4_14ComposedLayoutINS4_7SwizzleILi1ELi4ELi3EEENS4_18smem_ptr_flag_bitsILi8EEENSW_INS5_IJNSA_ILi8EEESG_EEENS5_IJSG_SC_EEEEEEEvNS4_8identityES14_S1E_vS1F_EENS_8epilogue10collective18CollectiveEpilogueINS1H_23Sm100TmaWarpSpecializedILi2ELi2ELi32ELb0ELb0EEEJNS5_IJNSA_ILi64EEESF_SG_EEENS5_IJNSW_IS1M_SC_EENSW_INS5_IJSG_SB_EEENS5_IJSC_S1M_EEEEEEEESI_SJ_SI_SJ_NS1H_6fusion15FusionCallbacksIS1L_NS1T_17LinearCombinationISI_fSI_fLNS_15FloatRoundStyleE2EEES1N_S1S_JEEENS4_5SM1004TMEM4LOAD26SM100_TMEM_LOAD_32dp32b32xENS4_13SM90_TMA_LOADES1E_NS4_39AutoVectorizingCopyWithAssumedAlignmentILi128EEENS4_14SM90_TMA_STOREES1E_S25_S25_EEEvvEEEEvNT_6ParamsE,@function
        .size           _ZN7cutlass13device_kernelINS_4gemm6kernel13GemmUniversalIN4cute5tupleIJiiiiEEENS1_10collective13CollectiveMmaINS1_35MainloopSm100TmaUmmaWarpSpecializedILi3ELi2ELi4ENS5_IJNS4_1CILi2EEENSA_ILi1EEESC_EEEEENS5_IJNSA_ILi128EEESF_NSA_ILi32EEEEEENS_12float_e5m2_tENS5_IJlSC_lEEESI_SJ_NS4_8TiledMMAINS4_8MMA_AtomIJNS4_10MMA_TraitsINS4_25SM100_MMA_F8F6F4_2x1SM_SSEJSI_SI_fSF_SF_NS4_17integral_constantINS4_4UMMA5MajorELSQ_0EEESR_NSO_INSP_7ScaleInELSS_0EEEST_EEEEEENS4_6LayoutINS5_IJSC_SC_SC_EEENS5_IJNSA_ILi0EEESY_SY_EEEEENS5_IJNS4_10UnderscoreES11_S11_EEEEENS4_18SM100_TMA_2SM_LOADENS4_14ComposedLayoutINS4_7SwizzleILi1ELi4ELi3EEENS4_18smem_ptr_flag_bitsILi8EEENSW_INS5_IJNSA_ILi8EEESG_EEENS5_IJSG_SC_EEEEEEEvNS4_8identityES14_S1E_vS1F_EENS_8epilogue10collective18CollectiveEpilogueINS1H_23Sm100TmaWarpSpecializedILi2ELi2ELi32ELb0ELb0EEEJNS5_IJNSA_ILi64EEESF_SG_EEENS5_IJNSW_IS1M_SC_EENSW_INS5_IJSG_SB_EEENS5_IJSC_S1M_EEEEEEEESI_SJ_SI_SJ_NS1H_6fusion15FusionCallbacksIS1L_NS1T_17LinearCombinationISI_fSI_fLNS_15FloatRoundStyleE2EEES1N_S1S_JEEENS4_5SM1004TMEM4LOAD26SM100_TMEM_LOAD_32dp32b32xENS4_13SM90_TMA_LOADES1E_NS4_39AutoVectorizingCopyWithAssumedAlignmentILi128EEENS4_14SM90_TMA_STOREES1E_S25_S25_EEEvvEEEEvNT_6ParamsE,(.L_x_160 - _ZN7cutlass13device_kernelINS_4gemm6kernel13GemmUniversalIN4cute5tupleIJiiiiEEENS1_10collective13CollectiveMmaINS1_35MainloopSm100TmaUmmaWarpSpecializedILi3ELi2ELi4ENS5_IJNS4_1CILi2EEENSA_ILi1EEESC_EEEEENS5_IJNSA_ILi128EEESF_NSA_ILi32EEEEEENS_12float_e5m2_tENS5_IJlSC_lEEESI_SJ_NS4_8TiledMMAINS4_8MMA_AtomIJNS4_10MMA_TraitsINS4_25SM100_MMA_F8F6F4_2x1SM_SSEJSI_SI_fSF_SF_NS4_17integral_constantINS4_4UMMA5MajorELSQ_0EEESR_NSO_INSP_7ScaleInELSS_0EEEST_EEEEEENS4_6LayoutINS5_IJSC_SC_SC_EEENS5_IJNSA_ILi0EEESY_SY_EEEEENS5_IJNS4_10UnderscoreES11_S11_EEEEENS4_18SM100_TMA_2SM_LOADENS4_14ComposedLayoutINS4_7SwizzleILi1ELi4ELi3EEENS4_18smem_ptr_flag_bitsILi8EEENSW_INS5_IJNSA_ILi8EEESG_EEENS5_IJSG_SC_EEEEEEEvNS4_8identityES14_S1E_vS1F_EENS_8epilogue10collective18CollectiveEpilogueINS1H_23Sm100TmaWarpSpecializedILi2ELi2ELi32ELb0ELb0EEEJNS5_IJNSA_ILi64EEESF_SG_EEENS5_IJNSW_IS1M_SC_EENSW_INS5_IJSG_SB_EEENS5_IJSC_S1M_EEEEEEEESI_SJ_SI_SJ_NS1H_6fusion15FusionCallbacksIS1L_NS1T_17LinearCombinationISI_fSI_fLNS_15FloatRoundStyleE2EEES1N_S1S_JEEENS4_5SM1004TMEM4LOAD26SM100_TMEM_LOAD_32dp32b32xENS4_13SM90_TMA_LOADES1E_NS4_39AutoVectorizingCopyWithAssumedAlignmentILi128EEENS4_14SM90_TMA_STOREES1E_S25_S25_EEEvvEEEEvNT_6ParamsE)
        .other          _ZN7cutlass13device_kernelINS_4gemm6kernel13GemmUniversalIN4cute5tupleIJiiiiEEENS1_10collective13CollectiveMmaINS1_35MainloopSm100TmaUmmaWarpSpecializedILi3ELi2ELi4ENS5_IJNS4_1CILi2EEENSA_ILi1EEESC_EEEEENS5_IJNSA_ILi128EEESF_NSA_ILi32EEEEEENS_12float_e5m2_tENS5_IJlSC_lEEESI_SJ_NS4_8TiledMMAINS4_8MMA_AtomIJNS4_10MMA_TraitsINS4_25SM100_MMA_F8F6F4_2x1SM_SSEJSI_SI_fSF_SF_NS4_17integral_constantINS4_4UMMA5MajorELSQ_0EEESR_NSO_INSP_7ScaleInELSS_0EEEST_EEEEEENS4_6LayoutINS5_IJSC_SC_SC_EEENS5_IJNSA_ILi0EEESY_SY_EEEEENS5_IJNS4_10UnderscoreES11_S11_EEEEENS4_18SM100_TMA_2SM_LOADENS4_14ComposedLayoutINS4_7SwizzleILi1ELi4ELi3EEENS4_18smem_ptr_flag_bitsILi8EEENSW_INS5_IJNSA_ILi8EEESG_EEENS5_IJSG_SC_EEEEEEEvNS4_8identityES14_S1E_vS1F_EENS_8epilogue10collective18CollectiveEpilogueINS1H_23Sm100TmaWarpSpecializedILi2ELi2ELi32ELb0ELb0EEEJNS5_IJNSA_ILi64EEESF_SG_EEENS5_IJNSW_IS1M_SC_EENSW_INS5_IJSG_SB_EEENS5_IJSC_S1M_EEEEEEEESI_SJ_SI_SJ_NS1H_6fusion15FusionCallbacksIS1L_NS1T_17LinearCombinationISI_fSI_fLNS_15FloatRoundStyleE2EEES1N_S1S_JEEENS4_5SM1004TMEM4LOAD26SM100_TMEM_LOAD_32dp32b32xENS4_13SM90_TMA_LOADES1E_NS4_39AutoVectorizingCopyWithAssumedAlignmentILi128EEENS4_14SM90_TMA_STOREES1E_S25_S25_EEEvvEEEEvNT_6ParamsE,@"STO_CUDA_ENTRY STV_DEFAULT"
_ZN7cutlass13device_kernelINS_4gemm6kernel13GemmUniversalIN4cute5tupleIJiiiiEEENS1_10collective13CollectiveMmaINS1_35MainloopSm100TmaUmmaWarpSpecializedILi3ELi2ELi4ENS5_IJNS4_1CILi2EEENSA_ILi1EEESC_EEEEENS5_IJNSA_ILi128EEESF_NSA_ILi32EEEEEENS_12float_e5m2_tENS5_IJlSC_lEEESI_SJ_NS4_8TiledMMAINS4_8MMA_AtomIJNS4_10MMA_TraitsINS4_25SM100_MMA_F8F6F4_2x1SM_SSEJSI_SI_fSF_SF_NS4_17integral_constantINS4_4UMMA5MajorELSQ_0EEESR_NSO_INSP_7ScaleInELSS_0EEEST_EEEEEENS4_6LayoutINS5_IJSC_SC_SC_EEENS5_IJNSA_ILi0EEESY_SY_EEEEENS5_IJNS4_10UnderscoreES11_S11_EEEEENS4_18SM100_TMA_2SM_LOADENS4_14ComposedLayoutINS4_7SwizzleILi1ELi4ELi3EEENS4_18smem_ptr_flag_bitsILi8EEENSW_INS5_IJNSA_ILi8EEESG_EEENS5_IJSG_SC_EEEEEEEvNS4_8identityES14_S1E_vS1F_EENS_8epilogue10collective18CollectiveEpilogueINS1H_23Sm100TmaWarpSpecializedILi2ELi2ELi32ELb0ELb0EEEJNS5_IJNSA_ILi64EEESF_SG_EEENS5_IJNSW_IS1M_SC_EENSW_INS5_IJSG_SB_EEENS5_IJSC_S1M_EEEEEEEESI_SJ_SI_SJ_NS1H_6fusion15FusionCallbacksIS1L_NS1T_17LinearCombinationISI_fSI_fLNS_15FloatRoundStyleE2EEES1N_S1S_JEEENS4_5SM1004TMEM4LOAD26SM100_TMEM_LOAD_32dp32b32xENS4_13SM90_TMA_LOADES1E_NS4_39AutoVectorizingCopyWithAssumedAlignmentILi128EEENS4_14SM90_TMA_STOREES1E_S25_S25_EEEvvEEEEvNT_6ParamsE:
[----:B------:R-:W1:Y:S01]  /*0000*/  LDC R1, c[0x0][0x37c] ;  /* 0x0000df00ff017b82 */ /* 0x000e620000000800 */
[----:B------:R-:W2:Y:S01]  /*0010*/  S2R R109, SR_TID.X ;  /* 0x00000000006d7919 */ /* 0x000ea20000002100 */
[----:B------:R-:W3:Y:S06]  /*0020*/  LDCU.64 UR6, c[0x0][0x890] ;  /* 0x00011200ff0677ac */ /* 0x000eec0008000a00 */
[----:B------:R-:W4:Y:S01]  /*0030*/  S2UR UR37, SR_CgaCtaId ;  /* 0x00000000002579c3 */ /* 0x000f220000008800 */
[----:B------:R-:W-:Y:S02]  /*0040*/  PRMT R95, RZ, 0x7610, R95 ;  /* 0x00007610ff5f7816 */ /* 0x000fe4000000005f */
[----:B------:R-:W-:Y:S01]  /*0050*/  ELECT P1, URZ, PT ;  /* 0x0000000000ff782f */ /* 0x000fe20003820000 */
[----:B------:R-:W1:Y:S01]  /*0060*/  LDCU.64 UR46, c[0x0][0x358] ;  /* 0x00006b00ff2e77ac */ /* 0x000e620008000a00 */
[----:B---3--:R-:W-:-:S04]  /*0070*/  UISETP.NE.U32.AND UP0, UPT, UR6, URZ, UPT ;  /* 0x000000ff0600728c */ /* 0x008fc8000bf05070 */
[----:B------:R-:W-:Y:S02]  /*0080*/  UISETP.NE.AND.EX UP0, UPT, UR7, URZ, UPT, UP0 ;  /* 0x000000ff0700728c */ /* 0x000fe4000bf05300 */
[----:B----4-:R-:W-:Y:S02]  /*0090*/  ULOP3.LUT UR5, UR37, 0x1, URZ, 0xc0, !UPT ;  /* 0x0000000125057892 */ /* 0x010fe4000f8ec0ff */
[----:B------:R-:W-:Y:S01]  /*00a0*/  ULOP3.LUT UR4, UR37, 0x1, URZ, 0x3c, !UPT ;  /* 0x0000000125047892 */ /* 0x000fe2000f8e3cff */
[----:B--2---:R-:W-:-:S05]  /*00b0*/  SHF.R.U32.HI R102, RZ, 0x5, R109 ;  /* 0x00000005ff667819 */ /* 0x004fca000001166d */
[----:B------:R-:W2:Y:S02]  /*00c0*/  SHFL.IDX PT, R0, R102, RZ, 0x1f ;  /* 0x00001fff66007589 */ /* 0x000ea400000e0000 */
[----:B--2---:R-:W-:Y:S01]  /*00d0*/  R2UR UR10, R0 ;  /* 0x00000000000a72ca */ /* 0x004fe200000e0000 */
[----:B-1----:R-:W-:-:S14]  /*00e0*/  BRA.U UP0, `(.L_x_0) ;  /* 0x00000001002c7547 */ /* 0x002fdc000b800000 */
[----:B------:R-:W1:Y:S02]  /*00f0*/  LDCU.64 UR8, c[0x0][0x888] ;  /* 0x00011100ff0877ac */ /* 0x000e640008000a00 */
[----:B-1----:R-:W-:-:S04]  /*0100*/  UISETP.NE.U32.AND UP0, UPT, UR8, URZ, UPT ;  /* 0x000000ff0800728c */ /* 0x002fc8000bf05070 */
[----:B------:R-:W-:-:S09]  /*0110*/  UISETP.NE.AND.EX UP0, UPT, UR9, URZ, UPT, UP0 ;  /* 0x000000ff0900728c */ /* 0x000fd2000bf05300 */
[----:B------:R-:W-:Y:S05]  /*0120*/  BRA.U !UP0, `(.L_x_1) ;  /* 0x0000000108107547 */ /* 0x000fea000b800000 */
[----:B------:R-:W1:Y:S02]  /*0130*/  LDC.64 R2, c[0x0][0x888] ;  /* 0x00022200ff027b82 */ /* 0x000e640000000a00 */
[----:B-1----:R1:W5:Y:S01]  /*0140*/  LDG.E R49, desc[UR46][R2.64] ;  /* 0x0000002e02317981 */ /* 0x002362000c1e1900 */
[----:B------:R-:W-:Y:S01]  /*0150*/  HFMA2 R95, -RZ, RZ, 0, 5.9604644775390625e-08 ;  /* 0x00000001ff5f7431 */ /* 0x000fe200000001ff */
[----:B------:R-:W-:Y:S05]  /*0160*/  BRA `(.L_x_0) ;  /* 0x00000000000c7947 */ /* 0x000fea0003800000 */
.L_x_1:
[----:B------:R-:W1:Y:S01]  /*0170*/  LDCU UR8, c[0x0][0x880] ;  /* 0x00011000ff0877ac */ /* 0x000e620008000800 */
[----:B------:R-:W-:Y:S01]  /*0180*/  HFMA2 R95, -RZ, RZ, 0, 5.9604644775390625e-08 ;  /* 0x00000001ff5f7431 */ /* 0x000fe200000001ff */
[----:B-1----:R-:W-:-:S07]  /*0190*/  MOV R49, UR8 ;  /* 0x0000000800317c02 */ /* 0x002fce0008000f00 */
.L_x_0:
[----:B------:R-:W2:Y:S02]  /*01a0*/  LDCU.64 UR8, c[0x0][0x8b0] ;  /* 0x00011600ff0877ac */ /* 0x000ea40008000a00 */
[----:B--2---:R-:W-:-:S04]  /*01b0*/  UISETP.NE.U32.AND UP0, UPT, UR8, URZ, UPT ;  /* 0x000000ff0800728c */ /* 0x004fc8000bf05070 */
[----:B------:R-:W-:-:S09]  /*01c0*/  UISETP.NE.AND.EX UP0, UPT, UR9, URZ, UPT, UP0 ;  /* 0x000000ff0900728c */ /* 0x000fd2000bf05300 */
[----:B------:R-:W-:Y:S05]  /*01d0*/  BRA.U UP0, `(.L_x_2) ;  /* 0x0000000100247547 */ /* 0x000fea000b800000 */
[----:B------:R-:W2:Y:S02]  /*01e0*/  LDCU.64 UR8, c[0x0][0x8a8] ;  /* 0x00011500ff0877ac */ /* 0x000ea40008000a00 */
[----:B--2---:R-:W-:-:S04]  /*01f0*/  UISETP.NE.U32.AND UP0, UPT, UR8, URZ, UPT ;  /* 0x000000ff0800728c */ /* 0x004fc8000bf05070 */
[----:B------:R-:W-:-:S09]  /*0200*/  UISETP.NE.AND.EX UP0, UPT, UR9, URZ, UPT, UP0 ;  /* 0x000000ff0900728c */ /* 0x000fd2000bf05300 */
[----:B------:R-:W-:Y:S05]  /*0210*/  BRA.U !UP0, `(.L_x_3) ;  /* 0x00000001080c7547 */ /* 0x000fea000b800000 */
[----:B------:R-:W2:Y:S02]  /*0220*/  LDC.64 R46, c[0x0][0x8a8] ;  /* 0x00022a00ff2e7b82 */ /* 0x000ea40000000a00 */
[----:B--2---:R2:W5:Y:S01]  /*0230*/  LDG.E R46, desc[UR46][R46.64] ;  /* 0x0000002e2e2e7981 */ /* 0x004562000c1e1900 */
[----:B------:R-:W-:Y:S05]  /*0240*/  BRA `(.L_x_2) ;  /* 0x0000000000087947 */ /* 0x000fea0003800000 */
.L_x_3:
[----:B------:R-:W2:Y:S02]  /*0250*/  LDCU UR8, c[0x0][0x8a0] ;  /* 0x00011400ff0877ac */ /* 0x000ea40008000800 */
[----:B--2---:R-:W-:Y:S02]  /*0260*/  MOV R46, UR8 ;  /* 0x00000008002e7c02 */ /* 0x004fe40008000f00 */
.L_x_2:
[----:B------:R-:W-:Y:S01]  /*0270*/  IMAD.U32 R0, RZ, RZ, UR10 ;  /* 0x0000000aff007e24 */ /* 0x000fe2000f8e00ff */
[----:B------:R-:W-:Y:S04]  /*0280*/  BSSY.RECONVERGENT B0, `(.L_x_4) ;  /* 0x000000c000007945 */ /* 0x000fe80003800200 */
[C---:B------:R-:W-:Y:S02]  /*0290*/  ISETP.NE.OR P2, PT, R0.reuse, 0x1, !P1 ;  /* 0x000000010000780c */ /* 0x040fe40004f45670 */
[----:B------:R-:W-:-:S11]  /*02a0*/  ISETP.NE.OR P0, PT, R0, 0x3, !P1 ;  /* 0x000000030000780c */ /* 0x000fd60004f05670 */
[----:B------:R-:W-:Y:S05]  /*02b0*/  @P2 BRA `(.L_x_5) ;  /* 0x0000000000202947 */ /* 0x000fea0003800000 */
[----:B------:R-:W3:Y:S02]  /*02c0*/  LDCU.64 UR8, c[0x0][0x348] ;  /* 0x00006900ff0877ac */ /* 0x000ee40008000a00 */
[----:B---3--:R-:W-:Y:S02]  /*02d0*/  UIADD3 UR12, UP1, UPT, UR8, 0x80, URZ ;  /* 0x00000080080c7890 */ /* 0x008fe4000ff3e0ff */
[----:B------:R-:W-:Y:S02]  /*02e0*/  UIADD3 UR8, UP0, UPT, UR8, 0x180, URZ ;  /* 0x0000018008087890 */ /* 0x000fe4000ff1e0ff */
[----:B------:R-:W-:Y:S02]  /*02f0*/  UIADD3.X UR13, UPT, UPT, URZ, UR9, URZ, UP1, !UPT ;  /* 0x00000009ff0d7290 */ /* 0x000fe40008ffe4ff */
[----:B------:R-:W-:-:S07]  /*0300*/  UIADD3.X UR9, UPT, UPT, URZ, UR9, URZ, UP0, !UPT ;  /* 0x00000009ff097290 */ /* 0x000fce00087fe4ff */
[----:B------:R3:W-:Y:S02]  /*0310*/  UTMACCTL.PF [UR12] ;  /* 0x000000000c0079b9 */ /* 0x0007e40008040000 */
[----:B------:R3:W-:Y:S02]  /*0320*/  UTMACCTL.PF [UR8] ;  /* 0x00000000080079b9 */ /* 0x0007e40008040000 */
[----:B---3--:R-:W-:Y:S01]  /*0330*/  NOP ;  /* 0x0000000000007918 */ /* 0x008fe20000000000 */
.L_x_5:
[----:B------:R-:W-:Y:S05]  /*0340*/  BSYNC.RECONVERGENT B0 ;  /* 0x0000000000007941 */ /* 0x000fea0003800200 */
.L_x_4:
[----:B------:R-:W-:Y:S04]  /*0350*/  BSSY.RECONVERGENT B0, `(.L_x_6) ;  /* 0x000000a000007945 */ /* 0x000fe80003800200 */
        /* <DEDUP_REMOVED lines=9> */
.L_x_7:
[----:B------:R-:W-:Y:S05]  /*03f0*/  BSYNC.RECONVERGENT B0 ;  /* 0x0000000000007941 */ /* 0x000fea0003800200 */
.L_x_6:
[----:B------:R-:W3:Y:S01]  /*0400*/  LDCU.64 UR8, c[0x0][0x888] ;  /* 0x00011100ff0877ac */ /* 0x000ee20008000a00 */
[----:B------:R-:W-:Y:S02]  /*0410*/  UISETP.EQ.U32.AND UP1, UPT, UR6, URZ, UPT ;  /* 0x000000ff0600728c */ /* 0x000fe4000bf22070 */
[----:B------:R-:W-:Y:S02]  /*0420*/  UPLOP3.LUT UP5, UPT, UPT, UPT, UPT, 0x80, 0x8 ;  /* 0x000000000008789c */ /* 0x000fe40003faf070 */
[----:B---3--:R-:W-:-:S04]  /*0430*/  UISETP.NE.U32.AND UP0, UPT, UR8, URZ, UPT ;  /* 0x000000ff0800728c */ /* 0x008fc8000bf05070 */
[----:B------:R-:W-:-:S04]  /*0440*/  UISETP.NE.AND.EX UP0, UPT, UR9, URZ, UPT, UP0 ;  /* 0x000000ff0900728c */ /* 0x000fc8000bf05300 */
[----:B------:R-:W-:-:S04]  /*0450*/  UISETP.EQ.OR.EX UP2, UPT, UR7, URZ, !UP0, UP1 ;  /* 0x000000ff0700728c */ /* 0x000fc8000c742710 */
[----:B------:R-:W-:-:S05]  /*0460*/  UP2UR UR50, UPR, URZ, 0x4 ;  /* 0x00000004ff327883 */ /* 0x000fca0008000000 */
[----:B------:R-:W-:Y:S07]  /*0470*/  BRA.U !UP2, `(.L_x_8) ;  /* 0x000000010a207547 */ /* 0x000fee000b800000 */
[----:B------:R-:W-:Y:S01]  /*0480*/  UISETP.NE.U32.AND UP2, UPT, UR6, URZ, UPT ;  /* 0x000000ff0600728c */ /* 0x000fe2000bf45070 */
[----:B-----5:R-:W-:Y:S01]  /*0490*/  FSETP.NEU.AND P0, PT, R49, RZ, PT ;  /* 0x000000ff3100720b */ /* 0x020fe20003f0d000 */
[----:B------:R-:W-:Y:S02]  /*04a0*/  USEL UR6, URZ, 0xffffffff, UP0 ;  /* 0xffffffffff067887 */ /* 0x000fe40008000000 */
[----:B------:R-:W-:-:S10]  /*04b0*/  UISETP.NE.AND.EX UP2, UPT, UR7, URZ, UPT, UP2 ;  /* 0x000000ff0700728c */ /* 0x000fd4000bf45320 */
[----:B------:R-:W-:Y:S01]  /*04c0*/  VOTEU.ANY UP1, P0 ;  /* 0x0000000000ff7886 */ /* 0x000fe20000020100 */
[----:B------:R-:W-:-:S04]  /*04d0*/  @!UP2 USEL UR6, URZ, 0xffffffff, UP1 ;  /* 0xffffffffff06a887 */ /* 0x000fc80008800000 */
[----:B------:R-:W-:-:S04]  /*04e0*/  ULOP3.LUT UR6, UR6, 0x1, URZ, 0xc0, !UPT ;  /* 0x0000000106067892 */ /* 0x000fc8000f8ec0ff */
[----:B------:R-:W-:-:S11]  /*04f0*/  UISETP.NE.U32.AND UP5, UPT, UR6, 0x1, UPT ;  /* 0x000000010600788c */ /* 0x000fd6000bfa5070 */
.L_x_8:
[----:B------:R-:W3:Y:S01]  /*0500*/  SHFL.IDX PT, R0, R102, RZ, 0x1f ;  /* 0x00001fff66007589 */ /* 0x000ee200000e0000 */
[----:B------:R-:W-:-:S04]  /*0510*/  UISETP.NE.AND UP1, UPT, UR10, 0x2, UPT ;  /* 0x000000020a00788c */ /* 0x000fc8000bf25270 */
[----:B------:R-:W-:Y:S02]  /*0520*/  UISETP.EQ.AND UP2, UPT, UR5, URZ, !UP1 ;  /* 0x000000ff0500728c */ /* 0x000fe4000cf42270 */
[----:B------:R-:W-:-:S04]  /*0530*/  USEL UR6, URZ, 0x1, UP1 ;  /* 0x00000001ff067887 */ /* 0x000fc80008800000 */
[----:B------:R-:W-:Y:S02]  /*0540*/  PLOP3.LUT P5, PT, P1, PT, UP2, 0x80, 0x8 ;  /* 0x000000000008781c */ /* 0x000fe40000faf028 */
[----:B---3--:R-:W-:-:S13]  /*0550*/  ISETP.NE.AND P0, PT, R0, RZ, PT ;  /* 0x000000ff0000720c */ /* 0x008fda0003f05270 */
[----:B------:R-:W-:Y:S05]  /*0560*/  @P0 BRA `(.L_x_9) ;  /* 0x00000000003c0947 */ /* 0x000fea0003800000 */
[----:B------:R-:W-:Y:S01]  /*0570*/  UMOV UR8, 0x400 ;  /* 0x0000040000087882 */ /* 0x000fe20000000000 */
[----:B------:R-:W-:Y:S01]  /*0580*/  UMOV UR7, 0x1 ;  /* 0x0000000100077882 */ /* 0x000fe20000000000 */
[----:B------:R-:W-:Y:S02]  /*0590*/  ULEA UR8, UR37, UR8, 0x18 ;  /* 0x0000000825087291 */ /* 0x000fe4000f8ec0ff */
[----:B------:R-:W-:-:S04]  /*05a0*/  UIADD3 UR12, UPT, UPT, -UR7, 0x100000, URZ ;  /* 0x00100000070c7890 */ /* 0x000fc8000fffe1ff */
[----:B------:R-:W-:Y:S02]  /*05b0*/  USHF.L.U32 UR13, UR12, 0xb, URZ ;  /* 0x0000000b0c0d7899 */ /* 0x000fe400080006ff */
[----:B------:R-:W-:Y:S01]  /*05c0*/  USHF.L.U32 UR12, UR12, 0x1, URZ ;  /* 0x000000010c0c7899 */ /* 0x000fe200080006ff */
[----:B------:R-:W-:Y:S01]  /*05d0*/  ELECT P0, URZ, PT ;  /* 0x0000000000ff782f */ /* 0x000fe20003800000 */
[----:B------:R-:W3:Y:S10]  /*05e0*/  FENCE.VIEW.ASYNC.S ;  /* 0x00000000000073c6 */ /* 0x000ef40000000000 */
[----:B---3--:R3:W4:Y:S01]  /*05f0*/  SYNCS.EXCH.64 URZ, [UR8], UR12 ;  /* 0x0000000c08ff75b2 */ /* 0x0087220008000100 */
[----:B------:R3:W1:Y:S01]  /*0600*/  SYNCS.EXCH.64 URZ, [UR8+0x18], UR12 ;  /* 0x0000180c08ff75b2 */ /* 0x0006620008000100 */
[----:B------:R3:W1:Y:S01]  /*0610*/  SYNCS.EXCH.64 URZ, [UR8+0x8], UR12 ;  /* 0x0000080c08ff75b2 */ /* 0x0006620008000100 */
[----:B------:R3:W1:Y:S01]  /*0620*/  SYNCS.EXCH.64 URZ, [UR8+0x20], UR12 ;  /* 0x0000200c08ff75b2 */ /* 0x0006620008000100 */
[----:B------:R3:W1:Y:S01]  /*0630*/  SYNCS.EXCH.64 URZ, [UR8+0x10], UR12 ;  /* 0x0000100c08ff75b2 */ /* 0x0006620008000100 */
[----:B------:R3:W1:Y:S01]  /*0640*/  SYNCS.EXCH.64 URZ, [UR8+0x28], UR12 ;  /* 0x0000280c08ff75b2 */ /* 0x0006620008000100 */
[----:B------:R-:W-:Y:S01]  /*0650*/  NOP ;  /* 0x0000000000007918 */ /* 0x000fe20000000000 */
.L_x_9:
[----:B------:R-:W2:Y:S01]  /*0660*/  SHFL.IDX PT, R0, R102, RZ, 0x1f ;  /* 0x00001fff66007589 */ /* 0x000ea200000e0000 */
[----:B------:R-:W-:Y:S01]  /*0670*/  NOP ;  /* 0x0000000000007918 */ /* 0x000fe20000000000 */
[----:B--2---:R-:W-:-:S13]  /*0680*/  ISETP.NE.AND P0, PT, R0, 0x1, PT ;  /* 0x000000010000780c */ /* 0x004fda0003f05270 */
[----:B------:R-:W-:Y:S05]  /*0690*/  @P0 BRA `(.L_x_10) ;  /* 0x0000000000440947 */ /* 0x000fea0003800000 */
[----:B------:R-:W-:Y:S01]  /*06a0*/  UMOV UR9, 0x400 ;  /* 0x0000040000097882 */ /* 0x000fe20000000000 */
[----:B---3--:R-:W-:Y:S01]  /*06b0*/  UMOV UR8, 0x20 ;  /* 0x0000002000087882 */ /* 0x008fe20000000000 */
[----:B------:R-:W-:Y:S01]  /*06c0*/  UMOV UR7, 0x80 ;  /* 0x0000008000077882 */ /* 0x000fe20000000000 */
[----:B------:R-:W-:Y:S02]  /*06d0*/  ULEA UR9, UR37, UR9, 0x18 ;  /* 0x0000000925097291 */ /* 0x000fe4000f8ec0ff */
[----:B------:R-:W-:-:S04]  /*06e0*/  UIADD3 UR12, UPT, UPT, -UR8, 0x100000, URZ ;  /* 0x00100000080c7890 */ /* 0x000fc8000fffe1ff */
[----:B------:R-:W-:Y:S02]  /*06f0*/  USHF.L.U32 UR13, UR12, 0xb, URZ ;  /* 0x0000000b0c0d7899 */ /* 0x000fe400080006ff */
[----:B------:R-:W-:Y:S02]  /*0700*/  USHF.L.U32 UR12, UR12, 0x1, URZ ;  /* 0x000000010c0c7899 */ /* 0x000fe400080006ff */
[----:B------:R-:W-:-:S04]  /*0710*/  UIADD3 UR14, UPT, UPT, -UR7, 0x100000, URZ ;  /* 0x00100000070e7890 */ /* 0x000fc8000fffe1ff */
[----:B------:R-:W-:Y:S02]  /*0720*/  USHF.L.U32 UR15, UR14, 0xb, URZ ;  /* 0x0000000b0e0f7899 */ /* 0x000fe400080006ff */
[----:B------:R-:W-:Y:S01]  /*0730*/  USHF.L.U32 UR14, UR14, 0x1, URZ ;  /* 0x000000010e0e7899 */ /* 0x000fe200080006ff */
[----:B------:R-:W-:Y:S01]  /*0740*/  ELECT P0, URZ, PT ;  /* 0x0000000000ff782f */ /* 0x000fe20003800000 */
[----:B------:R-:W2:Y:S02]  /*0750*/  FENCE.VIEW.ASYNC.S ;  /* 0x00000000000073c6 */ /* 0x000ea40000000000 */
[----:B--2---:R2:W3:Y:S08]  /*0760*/  SYNCS.EXCH.64 URZ, [UR9+0x30], UR12 ;  /* 0x0000300c09ff75b2 */ /* 0x0044f00008000100 */
[----:B------:R2:W1:Y:S01]  /*0770*/  SYNCS.EXCH.64 URZ, [UR9+0x40], UR14 ;  /* 0x0000400e09ff75b2 */ /* 0x0004620008000100 */
[----:B------:R2:W1:Y:S01]  /*0780*/  SYNCS.EXCH.64 URZ, [UR9+0x38], UR12 ;  /* 0x0000380c09ff75b2 */ /* 0x0004620008000100 */
[----:B------:R2:W1:Y:S01]  /*0790*/  SYNCS.EXCH.64 URZ, [UR9+0x48], UR14 ;  /* 0x0000480e09ff75b2 */ /* 0x0004620008000100 */
[----:B------:R-:W-:Y:S01]  /*07a0*/  NOP ;  /* 0x0000000000007918 */ /* 0x000fe20000000000 */
.L_x_10:
[----:B------:R-:W4:Y:S01]  /*07b0*/  SHFL.IDX PT, R0, R102, RZ, 0x1f ;  /* 0x00001fff66007589 */ /* 0x000f2200000e0000 */
[----:B------:R-:W-:Y:S01]  /*07c0*/  NOP ;  /* 0x0000000000007918 */ /* 0x000fe20000000000 */
[----:B----4-:R-:W-:-:S13]  /*07d0*/  ISETP.NE.AND P0, PT, R0, 0x3, PT ;  /* 0x000000030000780c */ /* 0x010fda0003f05270 */
[----:B------:R-:W-:Y:S05]  /*07e0*/  @P0 BRA `(.L_x_11) ;  /* 0x00000000002c0947 */ /* 0x000fea0003800000 */
[----:B---3--:R-:W-:Y:S01]  /*07f0*/  UMOV UR8, 0x400 ;  /* 0x0000040000087882 */ /* 0x008fe20000000000 */
[----:B------:R-:W-:Y:S01]  /*0800*/  UMOV UR7, 0x20 ;  /* 0x0000002000077882 */ /* 0x000fe20000000000 */
[----:B------:R-:W-:Y:S02]  /*0810*/  ULEA UR8, UR37, UR8, 0x18 ;  /* 0x0000000825087291 */ /* 0x000fe4000f8ec0ff */
[----:B--2---:R-:W-:-:S04]  /*0820*/  UIADD3 UR12, UPT, UPT, -UR7, 0x100000, URZ ;  /* 0x00100000070c7890 */ /* 0x004fc8000fffe1ff */
[----:B------:R-:W-:Y:S02]  /*0830*/  USHF.L.U32 UR13, UR12, 0xb, URZ ;  /* 0x0000000b0c0d7899 */ /* 0x000fe400080006ff */
[----:B------:R-:W-:Y:S01]  /*0840*/  USHF.L.U32 UR12, UR12, 0x1, URZ ;  /* 0x000000010c0c7899 */ /* 0x000fe200080006ff */
[----:B------:R-:W-:Y:S01]  /*0850*/  ELECT P0, URZ, PT ;  /* 0x0000000000ff782f */ /* 0x000fe20003800000 */
[----:B------:R-:W2:Y:S10]  /*0860*/  FENCE.VIEW.ASYNC.S ;  /* 0x00000000000073c6 */ /* 0x000eb40000000000 */
[----:B--2---:R4:W2:Y:S01]  /*0870*/  SYNCS.EXCH.64 URZ, [UR8+0x50], UR12 ;  /* 0x0000500c08ff75b2 */ /* 0x0048a20008000100 */
[----:B------:R4:W3:Y:S02]  /*0880*/  SYNCS.EXCH.64 URZ, [UR8+0x58], UR12 ;  /* 0x0000580c08ff75b2 */ /* 0x0008e40008000100 */
[----:B----4-:R-:W-:Y:S01]  /*0890*/  NOP ;  /* 0x0000000000007918 */ /* 0x010fe20000000000 */
.L_x_11:
[----:B------:R-:W4:Y:S01]  /*08a0*/  SHFL.IDX PT, R0, R102, RZ, 0x1f ;  /* 0x00001fff66007589 */ /* 0x000f2200000e0000 */
[----:B------:R-:W-:Y:S01]  /*08b0*/  NOP ;  /* 0x0000000000007918 */ /* 0x000fe20000000000 */
[----:B----4-:R-:W-:-:S13]  /*08c0*/  ISETP.NE.AND P0, PT, R0, 0x4, PT ;  /* 0x000000040000780c */ /* 0x010fda0003f05270 */
[----:B------:R-:W-:Y:S05]  /*08d0*/  @P0 BRA `(.L_x_12) ;  /* 0x0000000000480947 */ /* 0x000fea0003800000 */
[----:B--2---:R-:W-:Y:S01]  /*08e0*/  UMOV UR9, 0x1e0 ;  /* 0x000001e000097882 */ /* 0x004fe20000000000 */
[----:B---3--:R-:W-:Y:S01]  /*08f0*/  UMOV UR8, 0x400 ;  /* 0x0000040000087882 */ /* 0x008fe20000000000 */
[----:B------:R-:W-:Y:S01]  /*0900*/  USEL UR9, UR9, 0x1a0, UP5 ;  /* 0x000001a009097887 */ /* 0x000fe2000a800000 */
        /* <DEDUP_REMOVED lines=10> */
[----:B--2---:R4:W2:Y:S08]  /*09b0*/  SYNCS.EXCH.64 URZ, [UR8+0x60], UR12 ;  /* 0x0000600c08ff75b2 */ /* 0x0048b00008000100 */
[----:B------:R4:W3:Y:S01]  /*09c0*/  SYNCS.EXCH.64 URZ, [UR8+0x70], UR14 ;  /* 0x0000700e08ff75b2 */ /* 0x0008e20008000100 */
[----:B------:R4:W1:Y:S01]  /*09d0*/  SYNCS.EXCH.64 URZ, [UR8+0x68], UR12 ;  /* 0x0000680c08ff75b2 */ /* 0x0008620008000100 */
[----:B------:R4:W1:Y:S02]  /*09e0*/  SYNCS.EXCH.64 URZ, [UR8+0x78], UR14 ;  /* 0x0000780e08ff75b2 */ /* 0x0008640008000100 */
[----:B----4-:R-:W-:Y:S01]  /*09f0*/  NOP ;  /* 0x0000000000007918 */ /* 0x010fe20000000000 */
.L_x_12:
[----:B------:R-:W4:Y:S01]  /*0a00*/  SHFL.IDX PT, R0, R102, RZ, 0x1f ;  /* 0x00001fff66007589 */ /* 0x000f2200000e0000 */
[----:B------:R-:W-:Y:S01]  /*0a10*/  NOP ;  /* 0x0000000000007918 */ /* 0x000fe20000000000 */
[----:B----4-:R-:W-:-:S13]  /*0a20*/  ISETP.NE.AND P0, PT, R0, 0x5, PT ;  /* 0x000000050000780c */ /* 0x010fda0003f05270 */
[----:B------:R-:W-:Y:S05]  /*0a30*/  @P0 BRA `(.L_x_13) ;  /* 0x0000000000540947 */ /* 0x000fea0003800000 */
[----:B--2---:R-:W-:Y:S01]  /*0a40*/  UMOV UR9, 0x400 ;  /* 0x0000040000097882 */ /* 0x004fe20000000000 */
        /* <DEDUP_REMOVED lines=14> */
[----:B------:R4:W1:Y:S01]  /*0b30*/  SYNCS.EXCH.64 URZ, [UR9+0xa8], UR14 ;  /* 0x0000a80e09ff75b2 */ /* 0x0008620008000100 */
[----:B------:R4:W1:Y:S01]  /*0b40*/  SYNCS.EXCH.64 URZ, [UR9+0x90], UR12 ;  /* 0x0000900c09ff75b2 */ /* 0x0008620008000100 */
[----:B------:R4:W1:Y:S01]  /*0b50*/  SYNCS.EXCH.64 URZ, [UR9+0xb0], UR14 ;  /* 0x0000b00e09ff75b2 */ /* 0x0008620008000100 */
[----:B------:R4:W1:Y:S01]  /*0b60*/  SYNCS.EXCH.64 URZ, [UR9+0x98], UR12 ;  /* 0x0000980c09ff75b2 */ /* 0x0008620008000100 */
[----:B------:R4:W1:Y:S02]  /*0b70*/  SYNCS.EXCH.64 URZ, [UR9+0xb8], UR14 ;  /* 0x0000b80e09ff75b2 */ /* 0x0008640008000100 */
[----:B----4-:R-:W-:Y:S01]  /*0b80*/  NOP ;  /* 0x0000000000007918 */ /* 0x010fe20000000000 */
.L_x_13:
[----:B------:R-:W4:Y:S01]  /*0b90*/  SHFL.IDX PT, R0, R102, RZ, 0x1f ;  /* 0x00001fff66007589 */ /* 0x000f2200000e0000 */
[----:B------:R-:W-:Y:S01]  /*0ba0*/  ISETP.NE.OR P1, PT, RZ, UR10, !P1 ;  /* 0x0000000aff007c0c */ /* 0x000fe2000cf25670 */
        /* <DEDUP_REMOVED lines=12> */
[----:B------:R4:W3:Y:S01]  /*0c70*/  SYNCS.EXCH.64 URZ, [UR8+0xd0], UR12 ;  /* 0x0000d00c08ff75b2 */ /* 0x0008e20008000100 */
[----:B------:R4:W1:Y:S01]  /*0c80*/  SYNCS.EXCH.64 URZ, [UR8+0xc8], UR12 ;  /* 0x0000c80c08ff75b2 */ /* 0x0008620008000100 */
[----:B------:R4:W1:Y:S02]  /*0c90*/  SYNCS.EXCH.64 URZ, [UR8+0xd8], UR12 ;  /* 0x0000d80c08ff75b2 */ /* 0x0008640008000100 */
[----:B----4-:R-:W-:Y:S01]  /*0ca0*/  NOP ;  /* 0x0000000000007918 */ /* 0x010fe20000000000 */
.L_x_14:
[----:B------:R-:W-:Y:S01]  /*0cb0*/  VOTEU.ALL UP1, P1 ;  /* 0x0000000000ff7886 */ /* 0x000fe20000820000 */
[----:B---3--:R-:W3:Y:S01]  /*0cc0*/  LDCU UR8, c[0x0][0x36c] ;  /* 0x00006d80ff0877ac */ /* 0x008ee20008000800 */
[----:B------:R-:W-:Y:S01]  /*0cd0*/  NOP ;  /* 0x0000000000007918 */ /* 0x000fe20000000000 */
[----:B------:R-:W-:Y:S01]  /*0ce0*/  LOP3.LUT R10, R109, 0x1f, RZ, 0xc0, !PT ;  /* 0x0000001f6d0a7812 */ /* 0x000fe200078ec0ff */
[----:B--2---:R-:W-:Y:S01]  /*0cf0*/  UMOV UR12, 0x20 ;  /* 0x00000020000c7882 */ /* 0x004fe20000000000 */
[----:B------:R-:W-:Y:S01]  /*0d00*/  @!UP1 UMOV UR7, 0x400 ;  /* 0x0000040000079882 */ /* 0x000fe20000000000 */
[----:B------:R-:W-:-:S04]  /*0d10*/  @!UP1 UIADD3 UR12, UPT, UPT, -UR12, 0x100000, URZ ;  /* 0x001000000c0c9890 */ /* 0x000fc8000fffe1ff */
[----:B------:R-:W-:Y:S02]  /*0d20*/  @!UP1 USHF.L.U32 UR13, UR12, 0xb, URZ ;  /* 0x0000000b0c0d9899 */ /* 0x000fe400080006ff */
[----:B------:R-:W-:Y:S02]  /*0d30*/  @!UP1 USHF.L.U32 UR12, UR12, 0x1, URZ ;  /* 0x000000010c0c9899 */ /* 0x000fe400080006ff */
[----:B------:R-:W-:Y:S01]  /*0d40*/  @!UP1 ULEA UR7, UR37, UR7, 0x18 ;  /* 0x0000000725079291 */ /* 0x000fe2000f8ec0ff */
[----:B------:R-:W-:Y:S01]  /*0d50*/  VOTEU.ALL UP1, P1 ;  /* 0x0000000000ff7886 */ /* 0x000fe20000820000 */
[----:B------:R-:W-:Y:S01]  /*0d60*/  UISETP.NE.AND UP4, UPT, UR10, URZ, UPT ;  /* 0x000000ff0a00728c */ /* 0x000fe2000bf85270 */
[----:B------:R-:W2:Y:S09]  /*0d70*/  FENCE.VIEW.ASYNC.S ;  /* 0x00000000000073c6 */ /* 0x000eb20000000000 */
[----:B--2---:R2:W4:Y:S01]  /*0d80*/  @!UP1 SYNCS.EXCH.64 URZ, [UR7+0xe0], UR12 ;  /* 0x0000e00c07ff95b2 */ /* 0x0045220008000100 */
[----:B---3--:R-:W-:-:S09]  /*0d90*/  UISETP.EQ.U32.AND UP1, UPT, UR8, 0x1, UPT ;  /* 0x000000010800788c */ /* 0x008fd2000bf22070 */
[----:B------:R-:W-:Y:S05]  /*0da0*/  BRA.U !UP1, `(.L_x_15) ;  /* 0x0000000109087547 */ /* 0x000fea000b800000 */
[----:B-1--4-:R-:W-:Y:S01]  /*0db0*/  UCGABAR_ARV ;  /* 0x00000000000079c7 */ /* 0x012fe20008000000 */
[----:B------:R-:W-:Y:S05]  /*0dc0*/  BRA `(.L_x_16) ;  /* 0x0000000000047947 */ /* 0x000fea0003800000 */
.L_x_15:
[----:B-1--4-:R-:W-:Y:S01]  /*0dd0*/  NOP ;  /* 0x0000000000007918 */ /* 0x012fe20000000000 */
.L_x_16:
[----:B------:R-:W1:Y:S01]  /*0de0*/  S2R R11, SR_CTAID.X ;  /* 0x00000000000b7919 */ /* 0x000e620000002500 */
[----:B------:R-:W-:-:S05]  /*0df0*/  CS2R.32 R96, SR_CgaSize ;  /* 0x0000000000607805 */ /* 0x000fca0000008a00 */
[----:B------:R-:W-:-:S05]  /*0e00*/  IMAD R96, R96, -0xa0, RZ ;  /* 0xffffff6060607824 */ /* 0x000fca00078e02ff */
[----:B------:R-:W-:-:S14]  /*0e10*/  R2UR UR8, R96 ;  /* 0x00000000600872ca */ /* 0x000fdc00000e0000 */
[----:B------:R-:W3:Y:S01]  /*0e20*/  LDCU UR8, c[0x0][UR8+0x2b0] ;  /* 0x00005600080877ac */ /* 0x000ee20008000800 */
[----:B------:R-:W-:-:S05]  /*0e30*/  CS2R.32 R0, SR_CgaSize ;  /* 0x0000000000007805 */ /* 0x000fca0000008a00 */
[----:B------:R-:W-:-:S06]  /*0e40*/  IMAD R0, R0, -0xa0, RZ ;  /* 0xffffff6000007824 */ /* 0x000fcc00078e02ff */
[----:B------:R-:W4:Y:S01]  /*0e50*/  LDC R0, c[0x0][R0+0x2a0] ;  /* 0x0000a80000007b82 */ /* 0x000f220000000800 */
[----:B------:R-:W-:Y:S01]  /*0e60*/  PRMT R8, RZ, 0x7610, R8 ;  /* 0x00007610ff087816 */ /* 0x000fe20000000008 */
[----:B------:R-:W3:Y:S01]  /*0e70*/  S2R R20, SR_CTAID.Y ;  /* 0x0000000000147919 */ /* 0x000ee20000002600 */
[----:B------:R-:W-:-:S05]  /*0e80*/  CS2R.32 R96, SR_CgaSize ;  /* 0x0000000000607805 */ /* 0x000fca0000008a00 */
[----:B------:R-:W-:-:S05]  /*0e90*/  IMAD R96, R96, -0xa0, RZ ;  /* 0xffffff6060607824 */ /* 0x000fca00078e02ff */
[----:B--2---:R-:W-:-:S14]  /*0ea0*/  R2UR UR7, R96 ;  /* 0x00000000600772ca */ /* 0x004fdc00000e0000 */
[----:B------:R-:W2:Y:S01]  /*0eb0*/  LDCU UR7, c[0x0][UR7+0x2b4] ;  /* 0x00005680070777ac */ /* 0x000ea20008000800 */
[----:B------:R-:W-:Y:S01]  /*0ec0*/  UISETP.NE.AND UP2, UPT, UR10, 0x2, UPT ;  /* 0x000000020a00788c */ /* 0x000fe2000bf45270 */
[----:B------:R-:W3:Y:S01]  /*0ed0*/  LDC R9, c[0x0][0xb24] ;  /* 0x0002c900ff097b82 */ /* 0x000ee20000000800 */
[----:B------:R-:W-:-:S05]  /*0ee0*/  CS2R.32 R94, SR_CgaSize ;  /* 0x00000000005e7805 */ /* 0x000fca0000008a00 */
[----:B------:R-:W-:-:S06]  /*0ef0*/  IMAD R94, R94, -0xa0, RZ ;  /* 0xffffff605e5e7824 */ /* 0x000fcc00078e02ff */
[----:B------:R-:W4:Y:S08]  /*0f00*/  LDC R94, c[0x0][R94+0x2a4] ;  /* 0x0000a9005e5e7b82 */ /* 0x000f300000000800 */
[----:B------:R-:W4:Y:S01]  /*0f10*/  LDC R40, c[0x0][0xb24] ;  /* 0x0002c900ff287b82 */ /* 0x000f220000000800 */
[----:B-1----:R-:W-:Y:S01]  /*0f20*/  I2FP.F32.U32 R4, R11 ;  /* 0x0000000b00047245 */ /* 0x002fe20000201000 */
[----:B------:R-:W-:-:S06]  /*0f30*/  IMAD.MOV.U32 R21, RZ, RZ, R11 ;  /* 0x000000ffff157224 */ /* 0x000fcc00078e000b */
[----:B------:R-:W1:Y:S01]  /*0f40*/  S2UR UR36, SR_CTAID.Z ;  /* 0x00000000002479c3 */ /* 0x000e620000002700 */
[----:B---3--:R-:W-:Y:S02]  /*0f50*/  ISETP.GE.AND P0, PT, R9, 0x1, PT ;  /* 0x000000010900780c */ /* 0x008fe40003f06270 */
[----:B------:R-:W-:Y:S01]  /*0f60*/  I2FP.F32.U32 R2, R20 ;  /* 0x0000001400027245 */ /* 0x000fe20000201000 */
[----:B------:R-:W-:-:S04]  /*0f70*/  FMUL R4, R4, UR8 ;  /* 0x0000000804047c20 */ /* 0x000fc80008400000 */
[----:B--2---:R-:W-:Y:S01]  /*0f80*/  FMUL R2, R2, UR7 ;  /* 0x0000000702027c20 */ /* 0x004fe20008400000 */
[----:B------:R-:W2:Y:S01]  /*0f90*/  F2I.U32.TRUNC.NTZ R96, R4 ;  /* 0x0000000400607305 */ /* 0x000ea2000020f000 */
[----:B------:R-:W3:Y:S07]  /*0fa0*/  LDCU UR7, c[0x0][0xb30] ;  /* 0x00016600ff0777ac */ /* 0x000eee0008000800 */
[----:B------:R-:W1:Y:S01]  /*0fb0*/  F2I.U32.TRUNC.NTZ R3, R2 ;  /* 0x0000000200037305 */ /* 0x000e62000020f000 */
[----:B--2---:R-:W-:-:S04]  /*0fc0*/  IMAD.MOV R96, RZ, RZ, -R96 ;  /* 0x000000ffff607224 */ /* 0x004fc800078e0a60 */
[----:B----4-:R-:W-:Y:S01]  /*0fd0*/  IMAD R96, R0, R96, R11 ;  /* 0x0000006000607224 */ /* 0x010fe200078e020b */
[----:B------:R-:W-:Y:S01]  /*0fe0*/  PRMT R0, RZ, 0x7610, R0 ;  /* 0x00007610ff007816 */ /* 0x000fe20000000000 */
[----:B---3--:R-:W-:Y:S01]  /*0ff0*/  UISETP.NE.AND UP3, UPT, UR7, 0x1, UPT ;  /* 0x000000010700788c */ /* 0x008fe2000bf65270 */
[----:B-1----:R-:W-:-:S05]  /*1000*/  IADD3 R3, PT, PT, -R3, RZ, RZ ;  /* 0x000000ff03037210 */ /* 0x002fca0007ffe1ff */
[----:B------:R-:W-:Y:S01]  /*1010*/  IMAD R94, R94, R3, R20 ;  /* 0x000000035e5e7224 */ /* 0x000fe200078e0214 */
[----:B------:R-:W-:Y:S06]  /*1020*/  BRA.U UP4, `(.L_x_17) ;  /* 0x0000000104247547 */ /* 0x000fec000b800000 */
[----:B------:R-:W-:Y:S01]  /*1030*/  ISETP.NE.AND P1, PT, R94, RZ, PT ;  /* 0x000000ff5e00720c */ /* 0x000fe20003f25270 */
[----:B------:R-:W-:Y:S01]  /*1040*/  IMAD.MOV.U32 R0, RZ, RZ, 0x3 ;  /* 0x00000003ff007424 */ /* 0x000fe200078e00ff */
[C---:B------:R-:W-:Y:S02]  /*1050*/  LOP3.LUT R3, R96.reuse, 0xfffffffe, RZ, 0xc0, !PT ;  /* 0xfffffffe60037812 */ /* 0x040fe400078ec0ff */
[----:B------:R-:W-:Y:S02]  /*1060*/  ISETP.LT.U32.OR P1, PT, R96, 0x2, !P1 ;  /* 0x000000026000780c */ /* 0x000fe40004f21470 */
[----:B------:R-:W-:Y:S02]  /*1070*/  SHF.L.U32 R0, R0, R3, RZ ;  /* 0x0000000300007219 */ /* 0x000fe400000006ff */
[----:B------:R-:W-:Y:S02]  /*1080*/  SEL R5, RZ, 0x1, !P1 ;  /* 0x00000001ff057807 */ /* 0x000fe40004800000 */
[----:B------:R-:W-:-:S05]  /*1090*/  SEL R2, RZ, 0x2, !P1 ;  /* 0x00000002ff027807 */ /* 0x000fca0004800000 */
[----:B------:R-:W-:-:S05]  /*10a0*/  IMAD.IADD R2, R5, 0x1, R2 ;  /* 0x0000000105027824 */ /* 0x000fca00078e0202 */
[----:B------:R-:W-:Y:S02]  /*10b0*/  PRMT R8, R2, 0x7610, R8 ;  /* 0x0000761002087816 */ /* 0x000fe40000000008 */
.L_x_17:
[----:B------:R-:W-:Y:S05]  /*10c0*/  @!P0 BRA `(.L_x_18) ;  /* 0x0000000000b88947 */ /* 0x000fea0003800000 */
[----:B------:R-:W1:Y:S01]  /*10d0*/  LDC.64 R4, c[0x0][0xb18] ;  /* 0x0002c600ff047b82 */ /* 0x000e620000000a00 */
[----:B------:R-:W-:-:S07]  /*10e0*/  ISETP.NE.AND P0, PT, R9, 0x1, PT ;  /* 0x000000010900780c */ /* 0x000fce0003f05270 */
[----:B------:R-:W2:Y:S08]  /*10f0*/  LDC R14, c[0x0][0xb0c] ;  /* 0x0002c300ff0e7b82 */ /* 0x000eb00000000800 */
[----:B------:R-:W3:Y:S08]  /*1100*/  LDC R13, c[0x0][0x370] ;  /* 0x0000dc00ff0d7b82 */ /* 0x000ef00000000800 */
[----:B------:R-:W4:Y:S01]  /*1110*/  LDC R16, c[0x0][0x374] ;  /* 0x0000dd00ff107b82 */ /* 0x000f220000000800 */
[----:B-1----:R-:W-:-:S07]  /*1120*/  ISETP.NE.AND P1, PT, R4, 0x1, PT ;  /* 0x000000010400780c */ /* 0x002fce0003f25270 */
[----:B------:R-:W3:Y:S01]  /*1130*/  LDC.64 R6, c[0x0][0xb10] ;  /* 0x0002c400ff067b82 */ /* 0x000ee20000000a00 */
[----:B--2---:R-:W-:-:S07]  /*1140*/  ISETP.NE.AND P2, PT, R14, 0x1, PT ;  /* 0x000000010e00780c */ /* 0x004fce0003f45270 */
[----:B------:R-:W1:Y:S08]  /*1150*/  LDC R12, c[0x0][0xb20] ;  /* 0x0002c800ff0c7b82 */ /* 0x000e700000000800 */
[----:B------:R-:W2:Y:S01]  /*1160*/  LDC.64 R2, c[0x0][0xb28] ;  /* 0x0002ca00ff027b82 */ /* 0x000ea20000000a00 */
[----:B----4-:R-:W-:-:S04]  /*1170*/  IMAD.HI.U32 R15, R16, R5, RZ ;  /* 0x00000005100f7227 */ /* 0x010fc800078e00ff */
[----:B------:R-:W-:-:S04]  /*1180*/  IMAD.HI.U32 R5, R20, R5, RZ ;  /* 0x0000000514057227 */ /* 0x000fc800078e00ff */
[----:B---3--:R-:W-:-:S04]  /*1190*/  IMAD.HI.U32 R18, R13, R6, RZ ;  /* 0x000000060d127227 */ /* 0x008fc800078e00ff */
[C---:B------:R-:W-:Y:S01]  /*11a0*/  IMAD.HI.U32 R22, R11.reuse, R6, RZ ;  /* 0x000000060b167227 */ /* 0x040fe200078e00ff */
[-C--:B------:R-:W-:Y:S02]  /*11b0*/  @P2 SHF.R.U32.HI R13, RZ, R7.reuse, R18 ;  /* 0x00000007ff0d2219 */ /* 0x080fe40000011612 */
[-C--:B-1----:R-:W-:Y:S02]  /*11c0*/  @P1 SHF.R.U32.HI R16, RZ, R12.reuse, R15 ;  /* 0x0000000cff101219 */ /* 0x082fe4000001160f */
[----:B------:R-:W-:Y:S02]  /*11d0*/  SHF.R.U32.HI R5, RZ, R12, R5 ;  /* 0x0000000cff057219 */ /* 0x000fe40000011605 */
[----:B------:R-:W-:Y:S02]  /*11e0*/  SHF.R.U32.HI R22, RZ, R7, R22 ;  /* 0x00000007ff167219 */ /* 0x000fe40000011616 */
[----:B------:R-:W-:Y:S01]  /*11f0*/  SEL R5, R20, R5, !P1 ;  /* 0x0000000514057207 */ /* 0x000fe20004800000 */
[----:B--2---:R-:W-:Y:S01]  /*1200*/  IMAD.HI.U32 R18, R16, R2, RZ ;  /* 0x0000000210127227 */ /* 0x004fe200078e00ff */
[----:B------:R-:W-:-:S02]  /*1210*/  SEL R21, R11, R22, !P2 ;  /* 0x000000160b157207 */ /* 0x000fc40005000000 */
[----:B------:R-:W-:Y:S01]  /*1220*/  IADD3 R7, PT, PT, -R5, RZ, RZ ;  /* 0x000000ff05077210 */ /* 0x000fe20007ffe1ff */
[----:B------:R-:W-:Y:S01]  /*1230*/  IMAD.HI.U32 R6, R13, R2, RZ ;  /* 0x000000020d067227 */ /* 0x000fe200078e00ff */
[----:B------:R-:W-:-:S03]  /*1240*/  @P0 SHF.R.U32.HI R16, RZ, R3, R18 ;  /* 0x00000003ff100219 */ /* 0x000fc60000011612 */
[----:B------:R-:W-:Y:S01]  /*1250*/  IMAD R7, R4, R7, R20 ;  /* 0x0000000704077224 */ /* 0x000fe200078e0214 */
[----:B------:R-:W-:Y:S01]  /*1260*/  @P0 SHF.R.U32.HI R13, RZ, R3, R6 ;  /* 0x00000003ff0d0219 */ /* 0x000fe20000011606 */
[----:B------:R-:W-:-:S04]  /*1270*/  IMAD R16, R16, R9, RZ ;  /* 0x0000000910107224 */ /* 0x000fc800078e02ff */
[----:B------:R-:W-:Y:S01]  /*1280*/  IMAD R6, R13, R9, RZ ;  /* 0x000000090d067224 */ /* 0x000fe200078e02ff */
[----:B------:R-:W-:-:S04]  /*1290*/  ISETP.GE.AND P1, PT, R5, R16, PT ;  /* 0x000000100500720c */ /* 0x000fc80003f26270 */
[----:B------:R-:W-:Y:S01]  /*12a0*/  ISETP.GE.OR P1, PT, R21, R6, P1 ;  /* 0x000000061500720c */ /* 0x000fe20000f26670 */
[----:B------:R-:W-:-:S05]  /*12b0*/  IMAD.HI.U32 R6, R5, R2, RZ ;  /* 0x0000000205067227 */ /* 0x000fca00078e00ff */
[----:B------:R-:W-:-:S04]  /*12c0*/  SHF.R.U32.HI R6, RZ, R3, R6 ;  /* 0x00000003ff067219 */ /* 0x000fc80000011606 */
[----:B------:R-:W-:-:S03]  /*12d0*/  SEL R6, R5, R6, !P0 ;  /* 0x0000000605067207 */ /* 0x000fc60004000000 */
[----:B------:R-:W-:Y:S01]  /*12e0*/  @!P1 IMAD.HI.U32 R12, R21, R2, RZ ;  /* 0x00000002150c9227 */ /* 0x000fe200078e00ff */
[----:B------:R-:W-:-:S04]  /*12f0*/  IADD3 R2, PT, PT, -R6, RZ, RZ ;  /* 0x000000ff06027210 */ /* 0x000fc80007ffe1ff */
[----:B------:R-:W-:Y:S01]  /*1300*/  @!P1 SHF.R.U32.HI R12, RZ, R3, R12 ;  /* 0x00000003ff0c9219 */ /* 0x000fe2000001160c */
[----:B------:R-:W-:-:S03]  /*1310*/  IMAD R2, R9, R2, R5 ;  /* 0x0000000209027224 */ /* 0x000fc600078e0205 */
[----:B------:R-:W-:-:S05]  /*1320*/  @!P1 SEL R3, R21, R12, !P0 ;  /* 0x0000000c15039207 */ /* 0x000fca0004000000 */
[--C-:B------:R-:W-:Y:S02]  /*1330*/  @!P1 IMAD.IADD R6, R6, 0x1, -R3.reuse ;  /* 0x0000000106069824 */ /* 0x100fe400078e0a03 */
[----:B------:R-:W-:Y:S01]  /*1340*/  @!P1 IMAD R3, R2, R13, R3 ;  /* 0x0000000d02039224 */ /* 0x000fe200078e0203 */
[----:B------:R-:W-:Y:S01]  /*1350*/  IADD3 R2, PT, PT, -R21, RZ, RZ ;  /* 0x000000ff15027210 */ /* 0x000fe20007ffe1ff */
[----:B------:R-:W-:Y:S02]  /*1360*/  @!P1 IMAD R5, R6, R9, R21 ;  /* 0x0000000906059224 */ /* 0x000fe400078e0215 */
[----:B------:R-:W-:Y:S02]  /*1370*/  @!P1 IMAD.MOV.U32 R21, RZ, RZ, R3 ;  /* 0x000000ffff159224 */ /* 0x000fe400078e0003 */
[----:B------:R-:W-:Y:S02]  /*1380*/  IMAD R2, R14, R2, R11 ;  /* 0x000000020e027224 */ /* 0x000fe400078e020b */
[----:B------:R-:W-:-:S02]  /*1390*/  IMAD R20, R5, R4, R7 ;  /* 0x0000000405147224 */ /* 0x000fc400078e0207 */
[----:B------:R-:W-:Y:S02]  /*13a0*/  IMAD R21, R21, R14, R2 ;  /* 0x0000000e15157224 */ /* 0x000fe400078e0202 */
.L_x_18:
[----:B------:R-:W-:Y:S05]  /*13b0*/  BRA.U UP3, `(.L_x_19) ;  /* 0x0000000103407547 */ /* 0x000fea000b800000 */
[----:B------:R-:W1:Y:S08]  /*13c0*/  LDC.64 R4, c[0x0][0xb10] ;  /* 0x0002c400ff047b82 */ /* 0x000e700000000a00 */
[----:B------:R-:W2:Y:S08]  /*13d0*/  LDC.64 R2, c[0x0][0xb18] ;  /* 0x0002c600ff027b82 */ /* 0x000eb00000000a00 */
[----:B------:R-:W3:Y:S08]  /*13e0*/  LDC R6, c[0x0][0xb20] ;  /* 0x0002c800ff067b82 */ /* 0x000ef00000000800 */
[----:B------:R-:W4:Y:S01]  /*13f0*/  LDC R12, c[0x0][0xb0c] ;  /* 0x0002c300ff0c7b82 */ /* 0x000f220000000800 */
[----:B-1----:R-:W-:-:S05]  /*1400*/  IMAD.HI.U32 R4, R21, R4, RZ ;  /* 0x0000000415047227 */ /* 0x002fca00078e00ff */
[----:B------:R-:W-:Y:S01]  /*1410*/  SHF.R.U32.HI R4, RZ, R5, R4 ;  /* 0x00000005ff047219 */ /* 0x000fe20000011604 */
[----:B--2---:R-:W-:Y:S01]  /*1420*/  IMAD.HI.U32 R3, R20, R3, RZ ;  /* 0x0000000314037227 */ /* 0x004fe200078e00ff */
[----:B------:R-:W-:-:S04]  /*1430*/  ISETP.NE.AND P0, PT, R2, 0x1, PT ;  /* 0x000000010200780c */ /* 0x000fc80003f05270 */
[----:B---3--:R-:W-:-:S04]  /*1440*/  SHF.R.U32.HI R3, RZ, R6, R3 ;  /* 0x00000006ff037219 */ /* 0x008fc80000011603 */
[----:B------:R-:W-:Y:S02]  /*1450*/  SEL R3, R20, R3, !P0 ;  /* 0x0000000314037207 */ /* 0x000fe40004000000 */
[----:B----4-:R-:W-:-:S04]  /*1460*/  ISETP.NE.AND P1, PT, R12, 0x1, PT ;  /* 0x000000010c00780c */ /* 0x010fc80003f25270 */
[----:B------:R-:W-:-:S05]  /*1470*/  SEL R6, R21, R4, !P1 ;  /* 0x0000000415067207 */ /* 0x000fca0004800000 */
[----:B------:R-:W-:Y:S02]  /*1480*/  IMAD.IADD R4, R3, 0x1, -R6 ;  /* 0x0000000103047824 */ /* 0x000fe400078e0a06 */
[----:B------:R-:W-:Y:S02]  /*1490*/  IMAD.IADD R3, R6, 0x1, -R3 ;  /* 0x0000000106037824 */ /* 0x000fe400078e0a03 */
[----:B------:R-:W-:Y:S02]  /*14a0*/  IMAD R21, R4, R12, R21 ;  /* 0x0000000c04157224 */ /* 0x000fe400078e0215 */
[----:B------:R-:W-:Y:S02]  /*14b0*/  IMAD R20, R3, R2, R20 ;  /* 0x0000000203147224 */ /* 0x000fe400078e0214 */
.L_x_19:
[----:B------:R-:W-:Y:S05]  /*14c0*/  BRA.U !UP1, `(.L_x_20) ;  /* 0x00000001090c7547 */ /* 0x000fea000b800000 */
[----:B------:R-:W-:Y:S01]  /*14d0*/  UCGABAR_WAIT ;  /* 0x0000000000007dc7 */ /* 0x000fe20008000000 */
[----:B------:R-:W-:Y:S01]  /*14e0*/  CCTL.IVALL ;  /* 0x00000000ff00798f */ /* 0x000fe20002000000 */
[----:B------:R-:W-:Y:S05]  /*14f0*/  BRA `(.L_x_21) ;  /* 0x0000000000047947 */ /* 0x000fea0003800000 */
.L_x_20:
[----:B------:R-:W-:Y:S06]  /*1500*/  BAR.SYNC.DEFER_BLOCKING 0x0 ;  /* 0x0000000000007b1d */ /* 0x000fec0000010000 */
.L_x_21:
[----:B------:R-:W-:Y:S05]  /*1510*/  BRA.U UP2, `(.L_x_22) ;  /* 0x0000001102847547 */ /* 0x000fea000b800000 */
[----:B------:R-:W1:Y:S01]  /*1520*/  LDCU UR4, c[0x0][0x38c] ;  /* 0x00007180ff0477ac */ /* 0x000e620008000800 */
[----:B------:R-:W2:Y:S01]  /*1530*/  LDC R9, c[0x0][0x370] ;  /* 0x0000dc00ff097b82 */ /* 0x000ea20000000800 */
[----:B------:R-:W-:Y:S01]  /*1540*/  IMAD.SHL.U32 R16, R11, 0x40, RZ ;  /* 0x000000400b107824 */ /* 0x000fe200078e00ff */
[----:B------:R-:W-:Y:S01]  /*1550*/  PLOP3.LUT P1, PT, PT, PT, UP5, 0x80, 0x8 ;  /* 0x000000000008781c */ /* 0x000fe20003f2f058 */
[----:B------:R-:W-:Y:S01]  /*1560*/  HFMA2 R12, -RZ, RZ, 0, 0 ;  /* 0x00000000ff0c7431 */ /* 0x000fe200000001ff */
[----:B------:R-:W-:Y:S01]  /*1570*/  UISETP.NE.AND UP1, UPT, UR10, URZ, UPT ;  /* 0x000000ff0a00728c */ /* 0x000fe2000bf25270 */
[----:B------:R-:W-:Y:S01]  /*1580*/  ISETP.NE.AND P4, PT, R10, RZ, P5 ;  /* 0x000000ff0a00720c */ /* 0x000fe20002f85270 */
[----:B------:R-:W-:Y:S01]  /*1590*/  IMAD.MOV.U32 R15, RZ, RZ, 0x1 ;  /* 0x00000001ff0f7424 */ /* 0x000fe200078e00ff */
[----:B------:R-:W-:Y:S01]  /*15a0*/  PLOP3.LUT P1, PT, P1, PT, PT, 0x8, 0x80 ;  /* 0x000000000080781c */ /* 0x000fe20000f2e170 */
[----:B------:R-:W3:Y:S01]  /*15b0*/  LDC R0, c[0x0][0x374] ;  /* 0x0000dd00ff007b82 */ /* 0x000ee20000000800 */
[----:B------:R-:W-:Y:S01]  /*15c0*/  IMAD.MOV.U32 R14, RZ, RZ, RZ ;  /* 0x000000ffff0e7224 */ /* 0x000fe200078e00ff */
[----:B------:R-:W-:Y:S01]  /*15d0*/  MOV R8, 0x1 ;  /* 0x0000000100087802 */ /* 0x000fe20000000f00 */
[----:B------:R-:W-:Y:S01]  /*15e0*/  IMAD.MOV.U32 R10, RZ, RZ, RZ ;  /* 0x000000ffff0a7224 */ /* 0x000fe200078e00ff */
[----:B------:R-:W-:Y:S01]  /*15f0*/  LOP3.LUT R16, R16, 0x40, RZ, 0xc0, !PT ;  /* 0x0000004010107812 */ /* 0x000fe200078ec0ff */
[----:B------:R-:W4:Y:S01]  /*1600*/  LDCU.64 UR14, c[0x0][0x348] ;  /* 0x00006900ff0e77ac */ /* 0x000f220008000a00 */
[----:B-1----:R-:W-:-:S02]  /*1610*/  UIADD3 UR5, UPT, UPT, UR4, 0x1f, URZ ;  /* 0x0000001f04057890 */ /* 0x002fc4000fffe0ff */
[----:B------:R-:W-:Y:S02]  /*1620*/  USEL UR22, UR6, 0x2, UP1 ;  /* 0x0000000206167887 */ /* 0x000fe40008800000 */
[----:B------:R-:W-:Y:S01]  /*1630*/  USHF.R.S32.HI UR7, URZ, 0x1f, UR5 ;  /* 0x0000001fff077899 */ /* 0x000fe20008011405 */
[----:B------:R-:W-:-:S03]  /*1640*/  UMOV UR23, URZ ;  /* 0x000000ff00177c82 */ /* 0x000fc60008000000 */
[----:B------:R-:W-:Y:S02]  /*1650*/  ULEA.HI UR7, UR7, UR5, URZ, 0x5 ;  /* 0x0000000507077291 */ /* 0x000fe4000f8f28ff */
[----:B------:R-:W-:Y:S02]  /*1660*/  UIADD3 UR5, UPT, UPT, UR4, -0x1, URZ ;  /* 0xffffffff04057890 */ /* 0x000fe4000fffe0ff */
[----:B------:R-:W-:Y:S02]  /*1670*/  USHF.R.S32.HI UR7, URZ, 0x5, UR7 ;  /* 0x00000005ff077899 */ /* 0x000fe40008011407 */
[----:B------:R-:W-:Y:S02]  /*1680*/  UISETP.GE.U32.AND UP2, UPT, UR5, -0x3f, UPT ;  /* 0xffffffc10500788c */ /* 0x000fe4000bf46070 */
[----:B------:R-:W-:Y:S02]  /*1690*/  UISETP.LT.U32.AND UP0, UPT, UR7, 0x3, UPT ;  /* 0x000000030700788c */ /* 0x000fe4000bf01070 */
[----:B------:R-:W-:-:S02]  /*16a0*/  UIADD3 UR4, UPT, UPT, UR4, 0x3e, URZ ;  /* 0x0000003e04047890 */ /* 0x000fc4000fffe0ff */
[----:B------:R-:W-:-:S04]  /*16b0*/  USEL UR5, UR7, 0x3, UP0 ;  /* 0x0000000307057887 */ /* 0x000fc80008000000 */
[----:B------:R-:W-:Y:S02]  /*16c0*/  UIADD3 UR21, UPT, UPT, UR5, -0x1, URZ ;  /* 0xffffffff05157890 */ /* 0x000fe4000fffe0ff */
[----:B------:R-:W-:Y:S02]  /*16d0*/  @UP2 UIADD3 UR21, UPT, UPT, UR5, URZ, URZ ;  /* 0x000000ff05152290 */ /* 0x000fe4000fffe0ff */
[----:B------:R-:W-:Y:S02]  /*16e0*/  UIADD3 UR24, UPT, UPT, UR7, -UR5, URZ ;  /* 0x8000000507187290 */ /* 0x000fe4000fffe0ff */
[----:B------:R-:W-:Y:S02]  /*16f0*/  UIADD3 UR13, UPT, UPT, UR21, 0x1, URZ ;  /* 0x00000001150d7890 */ /* 0x000fe4000fffe0ff */
[----:B--2-4-:R-:W-:-:S12]  /*1700*/  UIADD3 UR21, UPT, UPT, -UR21, URZ, URZ ;  /* 0x000000ff15157290 */ /* 0x014fd8000fffe1ff */
.L_x_42:
[----:B------:R-:W-:Y:S01]  /*1710*/  UISETP.NE.AND UP0, UPT, UR37, URZ, UPT ;  /* 0x000000ff2500728c */ /* 0x000fe2000bf05270 */
[----:B------:R-:W1:Y:S08]  /*1720*/  S2UR UR37, SR_CgaCtaId ;  /* 0x00000000002579c3 */ /* 0x000e700000008800 */
[----:B------:R-:W-:Y:S05]  /*1730*/  BRA.U UP0, `(.L_x_23) ;  /* 0x0000000100347547 */ /* 0x000fea000b800000 */
[----:B------:R-:W2:Y:S01]  /*1740*/  S2R R2, SR_CgaCtaId ;  /* 0x0000000000027919 */ /* 0x000ea20000008800 */
[----:B------:R-:W-:-:S04]  /*1750*/  MOV R3, 0x400 ;  /* 0x0000040000037802 */ /* 0x000fc80000000f00 */
[----:B--2---:R-:W-:Y:S02]  /*1760*/  LEA R3, R2, R3, 0x18 ;  /* 0x0000000302037211 */ /* 0x004fe400078ec0ff */
[----:B------:R-:W-:-:S03]  /*1770*/  SHF.L.U32 R2, R8, 0x1f, RZ ;  /* 0x0000001f08027819 */ /* 0x000fc600000006ff */
[----:B------:R-:W-:-:S04]  /*1780*/  IMAD R3, R10, 0x8, R3 ;  /* 0x000000080a037824 */ /* 0x000fc800078e0203 */
[----:B------:R-:W2:Y:S02]  /*1790*/  SYNCS.PHASECHK.TRANS64.TRYWAIT P0, [R3+URZ+0xd0], R2 ;  /* 0x0000d002030075a7 */ /* 0x000ea400080011ff */
[----:B--2---:R-:W-:Y:S05]  /*17a0*/  @!P0 BRA `(.L_x_24) ;  /* 0x00000060000c8947 */ /* 0x004fea0003800000 */
.L_x_122:
[----:B------:R-:W-:Y:S01]  /*17b0*/  VIADD R10, R10, 0x1 ;  /* 0x000000010a0a7836 */ /* 0x000fe20000000000 */
[----:B------:R2:W-:Y:S04]  /*17c0*/  SYNCS.ARRIVE.TRANS64.A1T0 RZ, [R3+URZ+0xc0], RZ ;  /* 0x0000c0ff03ff79a7 */ /* 0x0005e800081000ff */
[----:B------:R-:W-:-:S04]  /*17d0*/  ISETP.NE.AND P0, PT, R10, 0x2, PT ;  /* 0x000000020a00780c */ /* 0x000fc80003f05270 */
[----:B------:R-:W-:Y:S02]  /*17e0*/  SEL R10, R10, RZ, P0 ;  /* 0x000000ff0a0a7207 */ /* 0x000fe40000000000 */
[----:B--2---:R-:W-:-:S04]  /*17f0*/  SEL R3, RZ, 0x1, P0 ;  /* 0x00000001ff037807 */ /* 0x004fc80000000000 */
[----:B------:R-:W-:-:S07]  /*1800*/  LOP3.LUT R8, R8, R3, RZ, 0x3c, !PT ;  /* 0x0000000308087212 */ /* 0x000fce00078e3cff */
.L_x_23:
[----:B------:R-:W-:Y:S01]  /*1810*/  UMOV UR6, 0x400 ;  /* 0x0000040000067882 */ /* 0x000fe20000000000 */
[----:B------:R-:W-:Y:S01]  /*1820*/  LEA.HI R3, R21, R21, RZ, 0x1 ;  /* 0x0000001515037211 */ /* 0x000fe200078f08ff */
[----:B-1----:R-:W-:Y:S01]  /*1830*/  ULEA UR6, UR37, UR6, 0x18 ;  /* 0x0000000625067291 */ /* 0x002fe2000f8ec0ff */
[----:B------:R-:W-:Y:S01]  /*1840*/  SHF.L.U32 R2, R15, 0x1f, RZ ;  /* 0x0000001f0f027819 */ /* 0x000fe200000006ff */
[----:B------:R-:W-:Y:S01]  /*1850*/  UISETP.GE.U32.AND UP0, UPT, UR4, 0x3f, UPT ;  /* 0x0000003f0400788c */ /* 0x000fe2000bf06070 */
[C---:B------:R-:W-:Y:S01]  /*1860*/  R2UR UR9, R16.reuse ;  /* 0x00000000100972ca */ /* 0x040fe200000e0000 */
[----:B------:R-:W-:Y:S01]  /*1870*/  ULEA UR8, UR23, UR6, 0x3 ;  /* 0x0000000617087291 */ /* 0x000fe2000f8e18ff */
[----:B------:R-:W-:Y:S01]  /*1880*/  IMAD.SHL.U32 R3, R3, 0x40, RZ ;  /* 0x0000004003037824 */ /* 0x000fe200078e00ff */
[----:B------:R-:W-:Y:S01]  /*1890*/  R2UR UR11, R16 ;  /* 0x00000000100b72ca */ /* 0x000fe200000e0000 */
[----:B------:R-:W-:-:S03]  /*18a0*/  UMOV UR25, URZ ;  /* 0x000000ff00197c82 */ /* 0x000fc60008000000 */
[----:B------:R-:W-:-:S03]  /*18b0*/  R2UR UR35, R3 ;  /* 0x00000000032372ca */ /* 0x000fc600000e0000 */
[----:B------:R1:W2:Y:S01]  /*18c0*/  SYNCS.PHASECHK.TRANS64.TRYWAIT P0, [UR8+0x18], R2 ;  /* 0x00001802ff0075a7 */ /* 0x0002a20008001108 */
[----:B------:R-:W-:-:S09]  /*18d0*/  R2UR UR8, R20 ;  /* 0x00000000140872ca */ /* 0x000fd200000e0000 */
[----:B------:R-:W-:-:S04]  /*18e0*/  ULOP3.LUT UR35, UR9, 0xffffff80, UR35, 0xf8, !UPT ;  /* 0xffffff8009237892 */ /* 0x000fc8000f8ef823 */
[----:B------:R-:W-:Y:S01]  /*18f0*/  ULEA UR11, UR8, UR11, 0x7 ;  /* 0x0000000b080b7291 */ /* 0x000fe2000f8e38ff */
[----:B------:R-:W-:Y:S11]  /*1900*/  BRA.U !UP0, `(.L_x_25) ;  /* 0x0000000108bc7547 */ /* 0x000ff6000b800000 */
[----:B------:R-:W-:Y:S01]  /*1910*/  UMOV UR16, UR21 ;  /* 0x0000001500107c82 */ /* 0x000fe20008000000 */
[----:B------:R-:W-:Y:S01]  /*1920*/  UMOV UR17, UR23 ;  /* 0x0000001700117c82 */ /* 0x000fe20008000000 */
[----:B------:R-:W-:-:S05]  /*1930*/  UMOV UR34, URZ ;  /* 0x000000ff00227c82 */ /* 0x000fca0008000000 */
.L_x_31:
[----:B------:R-:W-:Y:S01]  /*1940*/  ULEA UR33, UR17, UR6, 0x3 ;  /* 0x0000000611217291 */ /* 0x000fe2000f8e18ff */
[----:B------:R-:W-:Y:S01]  /*1950*/  @P5 MOV R3, 0x2000 ;  /* 0x0000200000035802 */ /* 0x000fe20000000f00 */
[----:B-12-4-:R-:W-:Y:S10]  /*1960*/  @P0 BRA `(.L_x_26) ;  /* 0x00000000000c0947 */ /* 0x016ff40003800000 */
[----:B------:R-:W-:-:S04]  /*1970*/  SHF.L.U32 R5, R15, 0x1f, RZ ;  /* 0x0000001f0f057819 */ /* 0x000fc800000006ff */
[----:B------:R-:W2:Y:S02]  /*1980*/  SYNCS.PHASECHK.TRANS64.TRYWAIT P0, [UR33+0x18], R5 ;  /* 0x00001805ff0075a7 */ /* 0x000ea40008001121 */
[----:B--2---:R-:W-:Y:S05]  /*1990*/  @!P0 BRA `(.L_x_27) ;  /* 0x0000005c00a48947 */ /* 0x004fea0003800000 */
.L_x_26:
[----:B------:R2:W-:Y:S01]  /*19a0*/  @P5 SYNCS.ARRIVE.TRANS64 RZ, [UR33], R3 ;  /* 0x00000003ffff59a7 */ /* 0x0005e20008000021 */
[----:B------:R-:W-:Y:S02]  /*19b0*/  ULOP3.LUT UR8, UR22, 0x2, URZ, 0xfc, !UPT ;  /* 0x0000000216087892 */ /* 0x000fe4000f8efcff */
[----:B------:R-:W-:Y:S02]  /*19c0*/  UIADD3 UR16, UPT, UPT, UR16, 0x1, URZ ;  /* 0x0000000110107890 */ /* 0x000fe4000fffe0ff */
[----:B------:R-:W-:Y:S02]  /*19d0*/  UISETP.NE.AND UP0, UPT, UR8, 0x2, UPT ;  /* 0x000000020800788c */ /* 0x000fe4000bf05270 */
[----:B------:R-:W-:-:S07]  /*19e0*/  UISETP.NE.AND UP2, UPT, UR16, 0x1, UPT ;  /* 0x000000011000788c */ /* 0x000fce000bf45270 */
[----:B------:R-:W-:Y:S05]  /*19f0*/  BRA.U UP0, `(.L_x_28) ;  /* 0x0000000100047547 */ /* 0x000fea000b800000 */
[----:B------:R-:W-:Y:S05]  /*1a00*/  BPT.TRAP 0x1 ;  /* 0x000000040000795c */ /* 0x000fea0000300000 */
.L_x_28:
[----:B------:R-:W-:Y:S04]  /*1a10*/  BSSY.RECONVERGENT B0, `(.L_x_29) ;  /* 0x0000003000007945 */ /* 0x000fe80003800200 */
[----:B------:R-:W-:Y:S05]  /*1a20*/  @!P4 BRA `(.L_x_30) ;  /* 0x000000000004c947 */ /* 0x000fea0003800000 */
[----:B------:R-:W-:Y:S05]  /*1a30*/  BPT.TRAP 0x1 ;  /* 0x000000040000795c */ /* 0x000fea0000300000 */
.L_x_30:
[----:B------:R-:W-:Y:S05]  /*1a40*/  BSYNC.RECONVERGENT B0 ;  /* 0x0000000000007941 */ /* 0x000fea0003800200 */
.L_x_29:
[----:B------:R-:W-:Y:S02]  /*1a50*/  UIADD3 UR23, UPT, UPT, UR17, 0x1, URZ ;  /* 0x0000000111177890 */ /* 0x000fe4000fffe0ff */
[----:B------:R-:W-:Y:S02]  /*1a60*/  UIADD3 UR28, UP1, UPT, UR14, 0x80, URZ ;  /* 0x000000800e1c7890 */ /* 0x000fe4000ff3e0ff */
[----:B------:R-:W-:Y:S02]  /*1a70*/  UISETP.NE.AND UP0, UPT, UR23, 0x3, UPT ;  /* 0x000000031700788c */ /* 0x000fe4000bf05270 */
[----:B------:R-:W-:Y:S02]  /*1a80*/  ULOP3.LUT UR33, UR33, 0xfefffff8, URZ, 0xc0, !UPT ;  /* 0xfefffff821217892 */ /* 0x000fe4000f8ec0ff */
[----:B------:R-:W-:Y:S02]  /*1a90*/  USEL UR9, URZ, 0x1, UP0 ;  /* 0x00000001ff097887 */ /* 0x000fe40008000000 */
[----:B------:R-:W-:-:S02]  /*1aa0*/  USEL UR23, UR23, URZ, UP0 ;  /* 0x000000ff17177287 */ /* 0x000fc40008000000 */
[----:B------:R-:W-:Y:S02]  /*1ab0*/  UIADD3 UR26, UP0, UPT, UR14, 0x180, URZ ;  /* 0x000001800e1a7890 */ /* 0x000fe4000ff1e0ff */
[----:B------:R-:W-:Y:S01]  /*1ac0*/  ULEA UR8, UR23, UR6, 0x3 ;  /* 0x0000000617087291 */ /* 0x000fe2000f8e18ff */
[----:B------:R-:W-:Y:S01]  /*1ad0*/  LOP3.LUT R15, R15, UR9, RZ, 0x3c, !PT ;  /* 0x000000090f0f7c12 */ /* 0x000fe2000f8e3cff */
[----:B------:R-:W-:Y:S02]  /*1ae0*/  UIADD3.X UR29, UPT, UPT, URZ, UR15, URZ, UP1, !UPT ;  /* 0x0000000fff1d7290 */ /* 0x000fe40008ffe4ff */
[----:B------:R-:W-:Y:S01]  /*1af0*/  UIADD3.X UR27, UPT, UPT, URZ, UR15, URZ, UP0, !UPT ;  /* 0x0000000fff1b7290 */ /* 0x000fe200087fe4ff */
[----:B-1----:R-:W-:Y:S01]  /*1b00*/  SHF.L.U32 R2, R15, 0x1f, RZ ;  /* 0x0000001f0f027819 */ /* 0x002fe200000006ff */
[----:B------:R-:W-:Y:S01]  /*1b10*/  UMOV UR18, 0x0 ;  /* 0x0000000000127882 */ /* 0x000fe20000000000 */
[----:B------:R-:W-:Y:S01]  /*1b20*/  UMOV UR19, 0x10000000 ;  /* 0x1000000000137882 */ /* 0x000fe20000000000 */
[----:B------:R-:W-:Y:S01]  /*1b30*/  UMOV UR10, UR34 ;  /* 0x00000022000a7c82 */ /* 0x000fe20008000000 */
[----:B------:R4:W1:Y:S01]  /*1b40*/  SYNCS.PHASECHK.TRANS64.TRYWAIT P0, [UR8+0x18], R2 ;  /* 0x00001802ff0075a7 */ /* 0x0008620008001108 */
[----:B------:R-:W-:Y:S01]  /*1b50*/  ULEA UR8, UR17, UR6, 0xb ;  /* 0x0000000611087291 */ /* 0x000fe2000f8e58ff */
[----:B------:R-:W-:Y:S01]  /*1b60*/  UMOV UR12, UR36 ;  /* 0x00000024000c7c82 */ /* 0x000fe20008000000 */
[----:B------:R-:W-:-:S02]  /*1b70*/  UMOV UR9, UR33 ;  /* 0x0000002100097c82 */ /* 0x000fc40008000000 */
[----:B------:R-:W-:Y:S02]  /*1b80*/  UIADD3 UR32, UPT, UPT, UR8, 0x4300, URZ ;  /* 0x0000430008207890 */ /* 0x000fe4000fffe0ff */
[----:B------:R-:W-:Y:S01]  /*1b90*/  UIADD3 UR8, UPT, UPT, UR8, 0x5b00, URZ ;  /* 0x00005b0008087890 */ /* 0x000fe2000fffe0ff */
[----:B------:R-:W-:Y:S01]  /*1ba0*/  UMOV UR25, UR13 ;  /* 0x0000000d00197c82 */ /* 0x000fe20008000000 */
[----:B------:R-:W-:-:S05]  /*1bb0*/  UMOV UR17, UR23 ;  /* 0x0000001700117c82 */ /* 0x000fca0008000000 */
[----:B------:R2:W-:Y:S02]  /*1bc0*/  UTMALDG.3D.2CTA [UR32], [UR28], desc[UR18] ;  /* 0x000012201c0075b4 */ /* 0x0005e40008211000 */
[----:B------:R4:W-:Y:S01]  /*1bd0*/  UTMALDG.3D.2CTA [UR8], [UR26], desc[UR18] ;  /* 0x000012081a0075b4 */ /* 0x0009e20008211000 */
[----:B--2---:R-:W-:Y:S01]  /*1be0*/  UIADD3 UR34, UPT, UPT, UR34, 0x20, URZ ;  /* 0x0000002022227890 */ /* 0x004fe2000fffe0ff */
[----:B------:R-:W-:Y:S11]  /*1bf0*/  BRA.U UP2, `(.L_x_31) ;  /* 0xfffffffd02507547 */ /* 0x000ff6000b83ffff */
.L_x_25:
[----:B----4-:R-:W-:Y:S01]  /*1c00*/  ULEA UR8, UR23, UR6, 0x3 ;  /* 0x0000000617087291 */ /* 0x010fe2000f8e18ff */
[----:B-1----:R-:W-:Y:S01]  /*1c10*/  SHF.L.U32 R2, R15, 0x1f, RZ ;  /* 0x0000001f0f027819 */ /* 0x002fe200000006ff */
[----:B------:R-:W-:Y:S01]  /*1c20*/  @!P1 SYNCS.ARRIVE.TRANS64.A1T0 RZ, [UR6+0x58], RZ ;  /* 0x000058ffffff99a7 */ /* 0x000fe20008100006 */
[----:B------:R-:W-:-:S06]  /*1c30*/  UISETP.GT.AND UP0, UPT, UR7, UR5, UPT ;  /* 0x000000050700728c */ /* 0x000fcc000bf04270 */
[----:B--2---:R1:W2:Y:S03]  /*1c40*/  SYNCS.PHASECHK.TRANS64.TRYWAIT P0, [UR8+0x18], R2 ;  /* 0x00001802ff0075a7 */ /* 0x0042a60008001108 */
[----:B------:R-:W-:Y:S05]  /*1c50*/  BRA.U !UP0, `(.L_x_32) ;  /* 0x0000000108bc7547 */ /* 0x000fea000b800000 */
[----:B------:R-:W-:Y:S01]  /*1c60*/  UIADD3 UR26, UPT, UPT, UR24, UR25, URZ ;  /* 0x00000019181a7290 */ /* 0x000fe2000fffe0ff */
[----:B------:R-:W-:-:S11]  /*1c70*/  UMOV UR27, UR23 ;  /* 0x00000017001b7c82 */ /* 0x000fd60008000000 */
.L_x_38:
[----:B------:R-:W-:Y:S01]  /*1c80*/  ULEA UR17, UR27, UR6, 0x3 ;  /* 0x000000061b117291 */ /* 0x000fe2000f8e18ff */
[----:B--2---:R-:W-:Y:S01]  /*1c90*/  @P5 MOV R3, 0x2000 ;  /* 0x0000200000035802 */ /* 0x004fe20000000f00 */
[----:B-12---:R-:W-:Y:S10]  /*1ca0*/  @P0 BRA `(.L_x_33) ;  /* 0x00000000000c0947 */ /* 0x006ff40003800000 */
[----:B------:R-:W-:-:S04]  /*1cb0*/  SHF.L.U32 R5, R15, 0x1f, RZ ;  /* 0x0000001f0f057819 */ /* 0x000fc800000006ff */
[----:B------:R-:W2:Y:S02]  /*1cc0*/  SYNCS.PHASECHK.TRANS64.TRYWAIT P0, [UR17+0x18], R5 ;  /* 0x00001805ff0075a7 */ /* 0x000ea40008001111 */
[----:B--2---:R-:W-:Y:S05]  /*1cd0*/  @!P0 BRA `(.L_x_34) ;  /* 0x0000005800ec8947 */ /* 0x004fea0003800000 */
.L_x_33:
[----:B------:R2:W-:Y:S01]  /*1ce0*/  @P5 SYNCS.ARRIVE.TRANS64 RZ, [UR17], R3 ;  /* 0x00000003ffff59a7 */ /* 0x0005e20008000011 */
[----:B------:R-:W-:-:S04]  /*1cf0*/  ULOP3.LUT UR8, UR22, 0x2, URZ, 0xfc, !UPT ;  /* 0x0000000216087892 */ /* 0x000fc8000f8efcff */
[----:B------:R-:W-:-:S09]  /*1d00*/  UISETP.NE.AND UP0, UPT, UR8, 0x2, UPT ;  /* 0x000000020800788c */ /* 0x000fd2000bf05270 */
[----:B------:R-:W-:Y:S05]  /*1d10*/  BRA.U UP0, `(.L_x_35) ;  /* 0x0000000100047547 */ /* 0x000fea000b800000 */
[----:B------:R-:W-:Y:S05]  /*1d20*/  BPT.TRAP 0x1 ;  /* 0x000000040000795c */ /* 0x000fea0000300000 */
.L_x_35:
[----:B------:R-:W-:Y:S04]  /*1d30*/  BSSY.RECONVERGENT B0, `(.L_x_36) ;  /* 0x0000003000007945 */ /* 0x000fe80003800200 */
[----:B------:R-:W-:Y:S05]  /*1d40*/  @!P4 BRA `(.L_x_37) ;  /* 0x000000000004c947 */ /* 0x000fea0003800000 */
[----:B------:R-:W-:Y:S05]  /*1d50*/  BPT.TRAP 0x1 ;  /* 0x000000040000795c */ /* 0x000fea0000300000 */
.L_x_37:
[----:B------:R-:W-:Y:S05]  /*1d60*/  BSYNC.RECONVERGENT B0 ;  /* 0x0000000000007941 */ /* 0x000fea0003800200 */
.L_x_36:
[----:B------:R-:W-:Y:S02]  /*1d70*/  UIADD3 UR23, UPT, UPT, UR27, 0x1, URZ ;  /* 0x000000011b177890 */ /* 0x000fe4000fffe0ff */
[----:B------:R-:W-:Y:S02]  /*1d80*/  UIADD3 UR32, UP1, UPT, UR14, 0x80, URZ ;  /* 0x000000800e207890 */ /* 0x000fe4000ff3e0ff */
[----:B------:R-:W-:Y:S02]  /*1d90*/  UISETP.NE.AND UP0, UPT, UR23, 0x3, UPT ;  /* 0x000000031700788c */ /* 0x000fe4000bf05270 */
[----:B------:R-:W-:Y:S02]  /*1da0*/  USHF.L.U32 UR18, UR25, 0x5, URZ ;  /* 0x0000000519127899 */ /* 0x000fe400080006ff */
[----:B------:R-:W-:Y:S02]  /*1db0*/  USEL UR9, URZ, 0x1, UP0 ;  /* 0x00000001ff097887 */ /* 0x000fe40008000000 */
[----:B------:R-:W-:-:S02]  /*1dc0*/  USEL UR23, UR23, URZ, UP0 ;  /* 0x000000ff17177287 */ /* 0x000fc40008000000 */
[----:B------:R-:W-:Y:S02]  /*1dd0*/  UIADD3 UR30, UP0, UPT, UR14, 0x180, URZ ;  /* 0x000001800e1e7890 */ /* 0x000fe4000ff1e0ff */
[----:B------:R-:W-:Y:S01]  /*1de0*/  ULEA UR8, UR23, UR6, 0x3 ;  /* 0x0000000617087291 */ /* 0x000fe2000f8e18ff */
[----:B------:R-:W-:Y:S01]  /*1df0*/  LOP3.LUT R15, R15, UR9, RZ, 0x3c, !PT ;  /* 0x000000090f0f7c12 */ /* 0x000fe2000f8e3cff */
[----:B------:R-:W-:Y:S02]  /*1e00*/  ULOP3.LUT UR17, UR17, 0xfefffff8, URZ, 0xc0, !UPT ;  /* 0xfefffff811117892 */ /* 0x000fe4000f8ec0ff */
[----:B------:R-:W-:Y:S01]  /*1e10*/  UIADD3.X UR33, UPT, UPT, URZ, UR15, URZ, UP1, !UPT ;  /* 0x0000000fff217290 */ /* 0x000fe20008ffe4ff */
[----:B-1----:R-:W-:Y:S01]  /*1e20*/  SHF.L.U32 R2, R15, 0x1f, RZ ;  /* 0x0000001f0f027819 */ /* 0x002fe200000006ff */
[----:B------:R-:W-:Y:S01]  /*1e30*/  UIADD3.X UR31, UPT, UPT, URZ, UR15, URZ, UP0, !UPT ;  /* 0x0000000fff1f7290 */ /* 0x000fe200087fe4ff */
[----:B------:R-:W-:Y:S02]  /*1e40*/  UMOV UR28, 0x0 ;  /* 0x00000000001c7882 */ /* 0x000fe40000000000 */
[----:B------:R4:W1:Y:S01]  /*1e50*/  SYNCS.PHASECHK.TRANS64.TRYWAIT P0, [UR8+0x18], R2 ;  /* 0x00001802ff0075a7 */ /* 0x0008620008001108 */
[----:B------:R-:W-:Y:S01]  /*1e60*/  ULEA UR8, UR27, UR6, 0xb ;  /* 0x000000061b087291 */ /* 0x000fe2000f8e58ff */
[----:B------:R-:W-:Y:S01]  /*1e70*/  UMOV UR29, 0x10000000 ;  /* 0x10000000001d7882 */ /* 0x000fe20000000000 */
[----:B------:R-:W-:-:S02]  /*1e80*/  UMOV UR19, UR35 ;  /* 0x0000002300137c82 */ /* 0x000fc40008000000 */
[----:B------:R-:W-:Y:S02]  /*1e90*/  UIADD3 UR16, UPT, UPT, UR8, 0x4300, URZ ;  /* 0x0000430008107890 */ /* 0x000fe4000fffe0ff */
[----:B------:R-:W-:Y:S01]  /*1ea0*/  UIADD3 UR8, UPT, UPT, UR8, 0x5b00, URZ ;  /* 0x00005b0008087890 */ /* 0x000fe2000fffe0ff */
[----:B------:R-:W-:Y:S01]  /*1eb0*/  UMOV UR20, UR36 ;  /* 0x0000002400147c82 */ /* 0x000fe20008000000 */
[----:B------:R-:W-:Y:S01]  /*1ec0*/  UMOV UR12, UR36 ;  /* 0x00000024000c7c82 */ /* 0x000fe20008000000 */
[----:B------:R-:W-:Y:S01]  /*1ed0*/  UMOV UR9, UR17 ;  /* 0x0000001100097c82 */ /* 0x000fe20008000000 */
[----:B------:R-:W-:Y:S01]  /*1ee0*/  UMOV UR10, UR18 ;  /* 0x00000012000a7c82 */ /* 0x000fe20008000000 */
[----:B------:R-:W-:Y:S02]  /*1ef0*/  UIADD3 UR25, UPT, UPT, UR25, 0x1, URZ ;  /* 0x0000000119197890 */ /* 0x000fe4000fffe0ff */
[----:B------:R4:W-:Y:S01]  /*1f00*/  UTMALDG.3D.2CTA [UR16], [UR32], desc[UR28] ;  /* 0x00001c10200075b4 */ /* 0x0009e20008211000 */
[----:B------:R-:W-:Y:S01]  /*1f10*/  UMOV UR27, UR23 ;  /* 0x00000017001b7c82 */ /* 0x000fe20008000000 */
[----:B------:R-:W-:Y:S01]  /*1f20*/  UISETP.NE.AND UP0, UPT, UR25, UR26, UPT ;  /* 0x0000001a1900728c */ /* 0x000fe2000bf05270 */
[----:B------:R4:W-:Y:S08]  /*1f30*/  UTMALDG.3D.2CTA [UR8], [UR30], desc[UR28] ;  /* 0x00001c081e0075b4 */ /* 0x0009f00008211000 */
[----:B----4-:R-:W-:Y:S05]  /*1f40*/  BRA.U UP0, `(.L_x_38) ;  /* 0xfffffffd004c7547 */ /* 0x010fea000b83ffff */
.L_x_32:
[----:B-1----:R-:W-:Y:S01]  /*1f50*/  LEA R2, R14, UR6, 0x3 ;  /* 0x000000060e027c11 */ /* 0x002fe2000f8e18ff */
[----:B------:R-:W-:Y:S01]  /*1f60*/  NOP ;  /* 0x0000000000007918 */ /* 0x000fe20000000000 */
[----:B--2---:R-:W-:Y:S02]  /*1f70*/  SHF.L.U32 R3, R12, 0x1f, RZ ;  /* 0x0000001f0c037819 */ /* 0x004fe400000006ff */
[----:B------:R-:W-:Y:S02]  /*1f80*/  LEA R4, R14, UR6, 0x4 ;  /* 0x000000060e047c11 */ /* 0x000fe4000f8e20ff */
[----:B------:R-:W1:Y:S02]  /*1f90*/  SYNCS.PHASECHK.TRANS64.TRYWAIT P0, [R2+URZ+0x60], R3 ;  /* 0x00006003020075a7 */ /* 0x000e6400080011ff */
[----:B-1----:R-:W-:Y:S05]  /*1fa0*/  @!P0 BRA `(.L_x_39) ;  /* 0x0000005800508947 */ /* 0x002fea0003800000 */
.L_x_125:
[----:B------:R-:W2:Y:S01]  /*1fb0*/  LDS.128 R4, [R4+0xf0] ;  /* 0x0000f00004047984 */ /* 0x000ea20000000c00 */
[----:B------:R-:W-:Y:S01]  /*1fc0*/  ISETP.GE.AND P0, PT, R40, 0x1, PT ;  /* 0x000000012800780c */ /* 0x000fe20003f06270 */
[----:B-1----:R-:W-:Y:S01]  /*1fd0*/  VIADD R2, R2, 0x70 ;  /* 0x0000007002027836 */ /* 0x002fe20000000000 */
[----:B------:R-:W-:Y:S01]  /*1fe0*/  @!PT LDS RZ, [RZ] ;  /* 0x00000000fffff984 */ /* 0x000fe20000000800 */
[----:B------:R-:W-:Y:S01]  /*1ff0*/  @!PT LDS RZ, [RZ] ;  /* 0x00000000fffff984 */ /* 0x000fe20000000800 */
[----:B------:R-:W-:Y:S01]  /*2000*/  @!PT LDS RZ, [RZ] ;  /* 0x00000000fffff984 */ /* 0x000fe20000000800 */
[----:B------:R-:W-:Y:S01]  /*2010*/  @!PT LDS RZ, [RZ] ;  /* 0x00000000fffff984 */ /* 0x000fe20000000800 */
[----:B------:R1:W-:Y:S06]  /*2020*/  MEMBAR.ALL.CTA ;  /* 0x0000000000007992 */ /* 0x0003ec0000008000 */
[----:B-1----:R-:W1:Y:S01]  /*2030*/  FENCE.VIEW.ASYNC.S ;  /* 0x00000000000073c6 */ /* 0x002e620000000000 */
[----:B------:R-:W-:-:S04]  /*2040*/  PRMT R2, RZ, 0x654, R2 ;  /* 0x00000654ff027816 */ /* 0x000fc80000000002 */
[----:B-1----:R1:W-:Y:S01]  /*2050*/  SYNCS.ARRIVE.TRANS64.RED.A1T0 RZ, [R2+URZ], RZ ;  /* 0x000000ff02ff79a7 */ /* 0x0023e200081004ff */
[----:B--2---:R-:W-:-:S13]  /*2060*/  LOP3.LUT P2, RZ, R6, 0x1, RZ, 0xc0, !PT ;  /* 0x0000000106ff7812 */ /* 0x004fda000784c0ff */
[----:B------:R-:W-:Y:S01]  /*2070*/  @P2 SHF.R.U32.HI R3, RZ, 0x10, R5 ;  /* 0x00000010ff032819 */ /* 0x000fe20000011605 */
[----:B------:R-:W-:Y:S01]  /*2080*/  VOTEU.ANY UP0, P2 ;  /* 0x0000000000ff7886 */ /* 0x000fe20001000100 */
[----:B------:R-:W-:Y:S02]  /*2090*/  @P2 MOV R13, R4 ;  /* 0x00000004000d2202 */ /* 0x000fe40000000f00 */
[----:B------:R-:W-:Y:S02]  /*20a0*/  @P2 R2UR.BROADCAST UR8, R3 ;  /* 0x00000000030822ca */ /* 0x000fe400008e0000 */
[----:B------:R-:W-:-:S11]  /*20b0*/  @P2 LOP3.LUT R11, R5, 0xffff, RZ, 0xc0, !PT ;  /* 0x0000ffff050b2812 */ /* 0x000fd600078ec0ff */
[----:B------:R-:W-:Y:S01]  /*20c0*/  @UP0 UMOV UR36, UR8 ;  /* 0x0000000800240c82 */ /* 0x000fe20008000000 */
[----:B-1----:R-:W-:Y:S05]  /*20d0*/  @!P0 BRA `(.L_x_40) ;  /* 0x0000000000b88947 */ /* 0x002fea0003800000 */
[----:B------:R-:W3:Y:S01]  /*20e0*/  LDC.64 R4, c[0x0][0xb18] ;  /* 0x0002c600ff047b82 */ /* 0x000ee20000000a00 */
[----:B------:R-:W-:-:S07]  /*20f0*/  ISETP.NE.AND P3, PT, R40, 0x1, PT ;  /* 0x000000012800780c */ /* 0x000fce0003f65270 */
[----:B------:R-:W1:Y:S08]  /*2100*/  LDC.64 R6, c[0x0][0xb10] ;  /* 0x0002c400ff067b82 */ /* 0x000e700000000a00 */
[----:B------:R-:W2:Y:S08]  /*2110*/  LDC R17, c[0x0][0xb20] ;  /* 0x0002c800ff117b82 */ /* 0x000eb00000000800 */
[----:B------:R-:W4:Y:S01]  /*2120*/  LDC R18, c[0x0][0xb0c] ;  /* 0x0002c300ff127b82 */ /* 0x000f220000000800 */
[----:B---3--:R-:W-:Y:S01]  /*2130*/  IMAD.HI.U32 R22, R0, R5, RZ ;  /* 0x0000000500167227 */ /* 0x008fe200078e00ff */
[----:B------:R-:W-:-:S06]  /*2140*/  ISETP.NE.AND P0, PT, R4, 0x1, PT ;  /* 0x000000010400780c */ /* 0x000fcc0003f05270 */
[----:B------:R-:W3:Y:S01]  /*2150*/  LDC.64 R2, c[0x0][0xb28] ;  /* 0x0002ca00ff027b82 */ /* 0x000ee20000000a00 */
[----:B-1----:R-:W-:-:S04]  /*2160*/  IMAD.HI.U32 R20, R9, R6, RZ ;  /* 0x0000000609147227 */ /* 0x002fc800078e00ff */
[----:B------:R-:W-:Y:S01]  /*2170*/  IMAD.HI.U32 R24, R13, R6, RZ ;  /* 0x000000060d187227 */ /* 0x000fe200078e00ff */
[----:B------:R-:W-:Y:S02]  /*2180*/  SHF.R.U32.HI R20, RZ, R7, R20 ;  /* 0x00000007ff147219 */ /* 0x000fe40000011614 */
[----:B--2---:R-:W-:Y:S01]  /*2190*/  SHF.R.U32.HI R19, RZ, R17, R22 ;  /* 0x00000011ff137219 */ /* 0x004fe20000011616 */
[----:B------:R-:W-:Y:S01]  /*21a0*/  IMAD.HI.U32 R22, R11, R5, RZ ;  /* 0x000000050b167227 */ /* 0x000fe200078e00ff */
[----:B------:R-:W-:Y:S02]  /*21b0*/  SHF.R.U32.HI R24, RZ, R7, R24 ;  /* 0x00000007ff187219 */ /* 0x000fe40000011618 */
[----:B------:R-:W-:Y:S02]  /*21c0*/  SEL R19, R0, R19, !P0 ;  /* 0x0000001300137207 */ /* 0x000fe40004000000 */
[----:B------:R-:W-:Y:S02]  /*21d0*/  SHF.R.U32.HI R22, RZ, R17, R22 ;  /* 0x00000011ff167219 */ /* 0x000fe40000011616 */
[----:B----4-:R-:W-:-:S02]  /*21e0*/  ISETP.NE.AND P1, PT, R18, 0x1, PT ;  /* 0x000000011200780c */ /* 0x010fc40003f25270 */
[----:B------:R-:W-:Y:S02]  /*21f0*/  SEL R5, R11, R22, !P0 ;  /* 0x000000160b057207 */ /* 0x000fe40004000000 */
[----:B------:R-:W-:Y:S02]  /*2200*/  SEL R21, R9, R20, !P1 ;  /* 0x0000001409157207 */ /* 0x000fe40004800000 */
[----:B------:R-:W-:Y:S01]  /*2210*/  SEL R7, R13, R24, !P1 ;  /* 0x000000180d077207 */ /* 0x000fe20004800000 */
[----:B---3--:R-:W-:Y:S01]  /*2220*/  IMAD.HI.U32 R20, R19, R2, RZ ;  /* 0x0000000213147227 */ /* 0x008fe200078e00ff */
[----:B------:R-:W-:-:S03]  /*2230*/  IADD3 R17, PT, PT, -R5, RZ, RZ ;  /* 0x000000ff05117210 */ /* 0x000fc60007ffe1ff */
        /* <DEDUP_REMOVED lines=11> */
[----:B------:R-:W-:-:S04]  /*22f0*/  @!P0 IMAD.HI.U32 R20, R7, R2, RZ ;  /* 0x0000000207148227 */ /* 0x000fc800078e00ff */
[----:B------:R-:W-:Y:S01]  /*2300*/  IMAD.MOV R2, RZ, RZ, -R6 ;  /* 0x000000ffff027224 */ /* 0x000fe200078e0a06 */
[----:B------:R-:W-:-:S03]  /*2310*/  @!P0 SHF.R.U32.HI R20, RZ, R3, R20 ;  /* 0x00000003ff148219 */ /* 0x000fc60000011614 */
[----:B------:R-:W-:Y:S01]  /*2320*/  IMAD R2, R40, R2, R5 ;  /* 0x0000000228027224 */ /* 0x000fe200078e0205 */
        /* <DEDUP_REMOVED lines=9> */
.L_x_40:
[----:B------:R-:W1:Y:S02]  /*23c0*/  LDCU UR8, c[0x0][0xb30] ;  /* 0x00016600ff0877ac */ /* 0x000e640008000800 */
[----:B-1----:R-:W-:-:S09]  /*23d0*/  UISETP.NE.AND UP0, UPT, UR8, 0x1, UPT ;  /* 0x000000010800788c */ /* 0x002fd2000bf05270 */
[----:B------:R-:W-:Y:S05]  /*23e0*/  BRA.U UP0, `(.L_x_41) ;  /* 0x0000000100407547 */ /* 0x000fea000b800000 */
[----:B------:R-:W1:Y:S08]  /*23f0*/  LDC.64 R4, c[0x0][0xb10] ;  /* 0x0002c400ff047b82 */ /* 0x000e700000000a00 */
[----:B------:R-:W2:Y:S08]  /*2400*/  LDC.64 R2, c[0x0][0xb18] ;  /* 0x0002c600ff027b82 */ /* 0x000eb00000000a00 */
[----:B------:R-:W4:Y:S08]  /*2410*/  LDC R6, c[0x0][0xb20] ;  /* 0x0002c800ff067b82 */ /* 0x000f300000000800 */
[----:B------:R-:W3:Y:S01]  /*2420*/  LDC R18, c[0x0][0xb0c] ;  /* 0x0002c300ff127b82 */ /* 0x000ee20000000800 */
[----:B-1----:R-:W-:-:S05]  /*2430*/  IMAD.HI.U32 R4, R13, R4, RZ ;  /* 0x000000040d047227 */ /* 0x002fca00078e00ff */
[----:B------:R-:W-:Y:S01]  /*2440*/  SHF.R.U32.HI R4, RZ, R5, R4 ;  /* 0x00000005ff047219 */ /* 0x000fe20000011604 */
[----:B--2---:R-:W-:Y:S01]  /*2450*/  IMAD.HI.U32 R3, R11, R3, RZ ;  /* 0x000000030b037227 */ /* 0x004fe200078e00ff */
[----:B------:R-:W-:-:S04]  /*2460*/  ISETP.NE.AND P0, PT, R2, 0x1, PT ;  /* 0x000000010200780c */ /* 0x000fc80003f05270 */
[----:B----4-:R-:W-:-:S04]  /*2470*/  SHF.R.U32.HI R6, RZ, R6, R3 ;  /* 0x00000006ff067219 */ /* 0x010fc80000011603 */
[----:B------:R-:W-:Y:S02]  /*2480*/  SEL R3, R11, R6, !P0 ;  /* 0x000000060b037207 */ /* 0x000fe40004000000 */
[----:B---3--:R-:W-:-:S04]  /*2490*/  ISETP.NE.AND P1, PT, R18, 0x1, PT ;  /* 0x000000011200780c */ /* 0x008fc80003f25270 */
[----:B------:R-:W-:-:S05]  /*24a0*/  SEL R4, R13, R4, !P1 ;  /* 0x000000040d047207 */ /* 0x000fca0004800000 */
[----:B------:R-:W-:Y:S02]  /*24b0*/  IMAD.IADD R5, R3, 0x1, -R4 ;  /* 0x0000000103057824 */ /* 0x000fe400078e0a04 */
[----:B------:R-:W-:Y:S02]  /*24c0*/  IMAD.IADD R3, R4, 0x1, -R3 ;  /* 0x0000000104037824 */ /* 0x000fe400078e0a03 */
[----:B------:R-:W-:Y:S02]  /*24d0*/  IMAD R13, R5, R18, R13 ;  /* 0x00000012050d7224 */ /* 0x000fe400078e020d */
[----:B------:R-:W-:-:S07]  /*24e0*/  IMAD R11, R3, R2, R11 ;  /* 0x00000002030b7224 */ /* 0x000fce00078e020b */
.L_x_41:
[----:B------:R-:W-:Y:S01]  /*24f0*/  VIADD R14, R14, 0x1 ;  /* 0x000000010e0e7836 */ /* 0x000fe20000000000 */
[----:B------:R-:W-:Y:S01]  /*2500*/  PLOP3.LUT P1, PT, PT, PT, PT, 0x80, 0x8 ;  /* 0x000000000008781c */ /* 0x000fe20003f2f070 */
[----:B------:R-:W-:Y:S02]  /*2510*/  IMAD.IADD R21, R13, 0x1, R96 ;  /* 0x000000010d157824 */ /* 0x000fe400078e0260 */
[----:B------:R-:W-:Y:S01]  /*2520*/  IMAD.IADD R20, R11, 0x1, R94 ;  /* 0x000000010b147824 */ /* 0x000fe200078e025e */
[----:B------:R-:W-:-:S04]  /*2530*/  ISETP.NE.AND P0, PT, R14, 0x2, PT ;  /* 0x000000020e00780c */ /* 0x000fc80003f05270 */
[----:B------:R-:W-:Y:S02]  /*2540*/  SEL R3, RZ, 0x1, P0 ;  /* 0x00000001ff037807 */ /* 0x000fe40000000000 */
[----:B------:R-:W-:Y:S02]  /*2550*/  SEL R14, R14, RZ, P0 ;  /* 0x000000ff0e0e7207 */ /* 0x000fe40000000000 */
[----:B------:R-:W-:Y:S01]  /*2560*/  LOP3.LUT R12, R12, R3, RZ, 0x3c, !PT ;  /* 0x000000030c0c7212 */ /* 0x000fe200078e3cff */
[----:B------:R-:W-:Y:S06]  /*2570*/  @P2 BRA `(.L_x_42) ;  /* 0xfffffff000642947 */ /* 0x000fec000383ffff */
[----:B------:R-:W-:Y:S01]  /*2580*/  UIADD3 UR6, UPT, UPT, UR6, 0x18, URZ ;  /* 0x0000001806067890 */ /* 0x000fe2000fffe0ff */
[----:B------:R-:W-:-:S03]  /*2590*/  SHF.L.U32 R3, R15, 0x1f, RZ ;  /* 0x0000001f0f037819 */ /* 0x000fc600000006ff */
[----:B------:R-:W-:-:S09]  /*25a0*/  ULEA UR4, UR23, UR6, 0x3 ;  /* 0x0000000617047291 */ /* 0x000fd2000f8e18ff */
[----:B------:R-:W1:Y:S02]  /*25b0*/  SYNCS.PHASECHK.TRANS64.TRYWAIT P0, [UR4], R3 ;  /* 0x00000003ff0075a7 */ /* 0x000e640008001104 */
[----:B-1----:R-:W-:Y:S05]  /*25c0*/  @!P0 BRA `(.L_x_43) ;  /* 0x0000005000dc8947 */ /* 0x002fea0003800000 */
.L_x_127:
[----:B------:R-:W-:-:S04]  /*25d0*/  UIADD3 UR5, UPT, UPT, UR23, 0x1, URZ ;  /* 0x0000000117057890 */ /* 0x000fc8000fffe0ff */
[----:B------:R-:W-:-:S04]  /*25e0*/  UISETP.NE.AND UP0, UPT, UR5, 0x3, UPT ;  /* 0x000000030500788c */ /* 0x000fc8000bf05270 */
[----:B------:R-:W-:Y:S02]  /*25f0*/  USEL UR7, URZ, 0x1, UP0 ;  /* 0x00000001ff077887 */ /* 0x000fe40008000000 */
[----:B------:R-:W-:-:S04]  /*2600*/  USEL UR5, UR5, URZ, UP0 ;  /* 0x000000ff05057287 */ /* 0x000fc80008000000 */
[----:B------:R-:W-:Y:S01]  /*2610*/  ULEA UR4, UR5, UR6, 0x3 ;  /* 0x0000000605047291 */ /* 0x000fe2000f8e18ff */
[----:B------:R-:W-:-:S04]  /*2620*/  LOP3.LUT R15, R15, UR7, RZ, 0x3c, !PT ;  /* 0x000000070f0f7c12 */ /* 0x000fc8000f8e3cff */
[----:B-1----:R-:W-:-:S04]  /*2630*/  SHF.L.U32 R3, R15, 0x1f, RZ ;  /* 0x0000001f0f037819 */ /* 0x002fc800000006ff */
[----:B------:R-:W1:Y:S02]  /*2640*/  SYNCS.PHASECHK.TRANS64.TRYWAIT P0, [UR4], R3 ;  /* 0x00000003ff0075a7 */ /* 0x000e640008001104 */
[----:B-1----:R-:W-:Y:S05]  /*2650*/  @!P0 BRA `(.L_x_44) ;  /* 0x0000005000d08947 */ /* 0x002fea0003800000 */
.L_x_129:
[----:B------:R-:W-:-:S04]  /*2660*/  UIADD3 UR5, UPT, UPT, UR5, 0x1, URZ ;  /* 0x0000000105057890 */ /* 0x000fc8000fffe0ff */
[----:B------:R-:W-:-:S04]  /*2670*/  UISETP.NE.AND UP0, UPT, UR5, 0x3, UPT ;  /* 0x000000030500788c */ /* 0x000fc8000bf05270 */
[----:B------:R-:W-:Y:S02]  /*2680*/  USEL UR4, URZ, 0x1, UP0 ;  /* 0x00000001ff047887 */ /* 0x000fe40008000000 */
[----:B------:R-:W-:-:S04]  /*2690*/  USEL UR5, UR5, URZ, UP0 ;  /* 0x000000ff05057287 */ /* 0x000fc80008000000 */
[----:B------:R-:W-:Y:S01]  /*26a0*/  ULEA UR5, UR5, UR6, 0x3 ;  /* 0x0000000605057291 */ /* 0x000fe2000f8e18ff */
[----:B-1----:R-:W-:-:S04]  /*26b0*/  LOP3.LUT R3, R15, UR4, RZ, 0x3c, !PT ;  /* 0x000000040f037c12 */ /* 0x002fc8000f8e3cff */
[----:B------:R-:W-:Y:S01]  /*26c0*/  SHF.L.U32 R3, R3, 0x1f, RZ ;  /* 0x0000001f03037819 */ /* 0x000fe200000006ff */
[----:B---3--:R-:W-:-:S07]  /*26d0*/  IMAD.U32 R0, RZ, RZ, UR5 ;  /* 0x00000005ff007e24 */ /* 0x008fce000f8e00ff */
.L_x_45:
[----:B-1----:R1:W2:Y:S02]  /*26e0*/  SYNCS.PHASECHK.TRANS64.TRYWAIT P0, [R0+URZ], R3 ;  /* 0x00000003000075a7 */ /* 0x0022a400080011ff */
[----:B--2---:R-:W-:Y:S05]  /*26f0*/  @!P0 NANOSLEEP.SYNCS 0x989680 ;  /* 0x009896800000895d */ /* 0x004fea0003900000 */
[----:B------:R-:W2:Y:S02]  /*2700*/  @!P0 SYNCS.PHASECHK.TRANS64 P0, [R0+URZ], R3 ;  /* 0x00000003000085a7 */ /* 0x000ea400080010ff */
[----:B--2---:R-:W-:Y:S05]  /*2710*/  @P0 EXIT ;  /* 0x000000000000094d */ /* 0x004fea0003800000 */
[----:B------:R-:W-:Y:S05]  /*2720*/  BRA `(.L_x_45) ;  /* 0xfffffffc00ec7947 */ /* 0x000fea000383ffff */
.L_x_22:
[----:B------:R-:W-:-:S04]  /*2730*/  UISETP.NE.AND UP1, UPT, UR37, URZ, UPT ;  /* 0x000000ff2500728c */ /* 0x000fc8000bf25270 */
[----:B------:R-:W-:-:S09]  /*2740*/  UISETP.NE.OR UP1, UPT, UR10, 0x1, UP1 ;  /* 0x000000010a00788c */ /* 0x000fd20008f25670 */
[----:B------:R-:W-:Y:S05]  /*2750*/  BRA.U UP1, `(.L_x_46) ;  /* 0x00000005014c7547 */ /* 0x000fea000b800000 */
[----:B------:R-:W-:Y:S01]  /*2760*/  HFMA2 R11, -RZ, RZ, 0, 0 ;  /* 0x00000000ff0b7431 */ /* 0x000fe200000001ff */
[----:B------:R-:W-:Y:S01]  /*2770*/  ISETP.GE.U32.AND P2, PT, R10, 0x2, PT ;  /* 0x000000020a00780c */ /* 0x000fe20003f46070 */
[----:B------:R-:W-:Y:S01]  /*2780*/  IMAD.MOV.U32 R12, RZ, RZ, 0x1 ;  /* 0x00000001ff0c7424 */ /* 0x000fe200078e00ff */
[----:B------:R-:W-:Y:S01]  /*2790*/  CS2R R8, SRZ ;  /* 0x0000000000087805 */ /* 0x000fe2000001ff00 */
[----:B------:R-:W-:Y:S01]  /*27a0*/  IMAD.MOV.U32 R3, RZ, RZ, RZ ;  /* 0x000000ffff037224 */ /* 0x000fe200078e00ff */
[----:B------:R-:W-:Y:S01]  /*27b0*/  UMOV UR4, 0x400 ;  /* 0x0000040000047882 */ /* 0x000fe20000000000 */
[----:B------:R-:W-:Y:S01]  /*27c0*/  UMOV UR6, URZ ;  /* 0x000000ff00067c82 */ /* 0x000fe20008000000 */
[----:B------:R-:W-:-:S12]  /*27d0*/  ULEA UR37, UR37, UR4, 0x18 ;  /* 0x0000000425257291 */ /* 0x000fd8000f8ec0ff */
.L_x_50:
[----:B------:R-:W-:Y:S02]  /*27e0*/  LEA R0, R3, UR37, 0x3 ;  /* 0x0000002503007c11 */ /* 0x000fe4000f8e18ff */
[----:B------:R-:W-:-:S03]  /*27f0*/  SHF.L.U32 R5, R8, 0x1f, RZ ;  /* 0x0000001f08057819 */ /* 0x000fc600000006ff */
[----:B------:R-:W-:Y:S01]  /*2800*/  VIADD R4, R0, 0xd0 ;  /* 0x000000d000047836 */ /* 0x000fe20000000000 */
[----:B------:R-:W1:Y:S02]  /*2810*/  SYNCS.PHASECHK.TRANS64.TRYWAIT P0, [R0+URZ+0xc0], R5 ;  /* 0x0000c005000075a7 */ /* 0x000e6400080011ff */
[----:B-1----:R-:W-:Y:S05]  /*2820*/  @!P0 BRA `(.L_x_47) ;  /* 0x0000005000748947 */ /* 0x002fea0003800000 */
.L_x_130:
[----:B------:R-:W-:Y:S01]  /*2830*/  ULEA UR5, UR6, UR37, 0x3 ;  /* 0x0000002506057291 */ /* 0x000fe2000f8e18ff */
[----:B------:R-:W-:Y:S01]  /*2840*/  PRMT R4, RZ, 0x654, R4 ;  /* 0x00000654ff047816 */ /* 0x000fe20000000004 */
[----:B-1----:R-:W-:Y:S01]  /*2850*/  @!P2 IMAD.MOV.U32 R5, RZ, RZ, 0x10 ;  /* 0x00000010ff05a424 */ /* 0x002fe200078e00ff */
[----:B------:R-:W-:Y:S01]  /*2860*/  SHF.L.U32 R7, R12, 0x1f, RZ ;  /* 0x0000001f0c077819 */ /* 0x000fe200000006ff */
[----:B------:R-:W-:Y:S01]  /*2870*/  UIADD3 UR4, UPT, UPT, UR5, 0x60, URZ ;  /* 0x0000006005047890 */ /* 0x000fe2000fffe0ff */
[----:B------:R1:W-:Y:S05]  /*2880*/  SYNCS.ARRIVE.TRANS64.RED.A1T0 RZ, [R4+URZ], RZ ;  /* 0x000000ff04ff79a7 */ /* 0x0003ea00081004ff */
[----:B------:R-:W-:Y:S01]  /*2890*/  IMAD.U32 R13, RZ, RZ, UR4 ;  /* 0x00000004ff0d7e24 */ /* 0x000fe2000f8e00ff */
[----:B------:R-:W2:Y:S04]  /*28a0*/  SYNCS.PHASECHK.TRANS64.TRYWAIT P0, [UR5+0x70], R7 ;  /* 0x00007007ff0075a7 */ /* 0x000ea80008001105 */
[----:B------:R-:W-:Y:S01]  /*28b0*/  PRMT R13, R10, 0x654, R13 ;  /* 0x000006540a0d7816 */ /* 0x000fe2000000000d */
[----:B-12---:R-:W-:Y:S06]  /*28c0*/  @!P0 BRA `(.L_x_48) ;  /* 0x0000005000608947 */ /* 0x006fec0003800000 */
.L_x_132:
[----:B------:R-:W-:Y:S01]  /*28d0*/  ULEA UR4, UR6, UR37, 0x4 ;  /* 0x0000002506047291 */ /* 0x000fe2000f8e20ff */
[----:B------:R-:W-:Y:S01]  /*28e0*/  SEL R2, R13, R2, !P2 ;  /* 0x000000020d027207 */ /* 0x000fe20005000000 */
[----:B------:R-:W-:Y:S01]  /*28f0*/  UIADD3 UR5, UPT, UPT, UR5, 0x60, URZ ;  /* 0x0000006005057890 */ /* 0x000fe2000fffe0ff */
[----:B-1----:R-:W-:Y:S01]  /*2900*/  LEA R0, R11, UR37, 0x3 ;  /* 0x000000250b007c11 */ /* 0x002fe2000f8e18ff */
[----:B------:R-:W-:Y:S01]  /*2910*/  UIADD3 UR4, UPT, UPT, UR4, 0xf0, URZ ;  /* 0x000000f004047890 */ /* 0x000fe2000fffe0ff */
[----:B------:R1:W-:Y:S01]  /*2920*/  @!P2 SYNCS.ARRIVE.TRANS64.RED RZ, [R2+URZ], R5 ;  /* 0x0000000502ffa9a7 */ /* 0x0003e200080004ff */
[----:B------:R-:W-:Y:S01]  /*2930*/  UIADD3 UR6, UPT, UPT, UR6, 0x1, URZ ;  /* 0x0000000106067890 */ /* 0x000fe2000fffe0ff */
[----:B------:R-:W-:-:S03]  /*2940*/  VIADD R3, R3, 0x1 ;  /* 0x0000000103037836 */ /* 0x000fc60000000000 */
[----:B------:R-:W-:Y:S02]  /*2950*/  UISETP.NE.AND UP0, UPT, UR6, 0x2, UPT ;  /* 0x000000020600788c */ /* 0x000fe4000bf05270 */
[----:B------:R-:W-:Y:S01]  /*2960*/  ISETP.NE.AND P0, PT, R3, 0x2, PT ;  /* 0x000000020300780c */ /* 0x000fe20003f05270 */
[----:B------:R-:W-:Y:S06]  /*2970*/  UGETNEXTWORKID.BROADCAST [UR4], [UR5] ;  /* 0x00000000040073ca */ /* 0x000fec0008000100 */
[----:B------:R-:W-:Y:S02]  /*2980*/  USEL UR4, URZ, 0x1, UP0 ;  /* 0x00000001ff047887 */ /* 0x000fe40008000000 */
[----:B------:R-:W-:-:S04]  /*2990*/  USEL UR6, UR6, URZ, UP0 ;  /* 0x000000ff06067287 */ /* 0x000fc80008000000 */
[----:B------:R-:W-:Y:S02]  /*29a0*/  LOP3.LUT R12, R12, UR4, RZ, 0x3c, !PT ;  /* 0x000000040c0c7c12 */ /* 0x000fe4000f8e3cff */
[----:B-1----:R-:W-:-:S04]  /*29b0*/  SHF.L.U32 R5, R9, 0x1f, RZ ;  /* 0x0000001f09057819 */ /* 0x002fc800000006ff */
[----:B------:R-:W1:Y:S02]  /*29c0*/  SYNCS.PHASECHK.TRANS64.TRYWAIT P1, [R0+URZ+0x60], R5 ;  /* 0x00006005000075a7 */ /* 0x000e6400080211ff */
[----:B-1----:R-:W-:Y:S05]  /*29d0*/  @!P1 BRA `(.L_x_49) ;  /* 0x0000005000349947 */ /* 0x002fea0003800000 */
.L_x_133:
[----:B------:R-:W-:Y:S01]  /*29e0*/  LEA R4, R11, UR37, 0x4 ;  /* 0x000000250b047c11 */ /* 0x000fe2000f8e20ff */
[----:B-1----:R-:W-:Y:S01]  /*29f0*/  VIADD R0, R0, 0x70 ;  /* 0x0000007000007836 */ /* 0x002fe20000000000 */
[----:B------:R-:W-:Y:S01]  /*2a00*/  SEL R3, R3, RZ, P0 ;  /* 0x000000ff03037207 */ /* 0x000fe20000000000 */
[----:B------:R-:W-:-:S03]  /*2a10*/  VIADD R11, R11, 0x1 ;  /* 0x000000010b0b7836 */ /* 0x000fc60000000000 */
[----:B------:R-:W1:Y:S01]  /*2a20*/  LDS.128 R4, [R4+0xf0] ;  /* 0x0000f00004047984 */ /* 0x000e620000000c00 */
[----:B------:R-:W-:Y:S02]  /*2a30*/  PRMT R0, RZ, 0x654, R0 ;  /* 0x00000654ff007816 */ /* 0x000fe40000000000 */
[C---:B------:R-:W-:Y:S01]  /*2a40*/  ISETP.NE.AND P1, PT, R11.reuse, 0x2, PT ;  /* 0x000000020b00780c */ /* 0x040fe20003f25270 */
[----:B------:R-:W-:Y:S01]  /*2a50*/  @!PT LDS RZ, [RZ] ;  /* 0x00000000fffff984 */ /* 0x000fe20000000800 */
[----:B------:R-:W-:Y:S01]  /*2a60*/  @!PT LDS RZ, [RZ] ;  /* 0x00000000fffff984 */ /* 0x000fe20000000800 */
[----:B------:R-:W-:Y:S01]  /*2a70*/  @!PT LDS RZ, [RZ] ;  /* 0x00000000fffff984 */ /* 0x000fe20000000800 */
[----:B------:R-:W-:Y:S01]  /*2a80*/  @!PT LDS RZ, [RZ] ;  /* 0x00000000fffff984 */ /* 0x000fe20000000800 */
[----:B------:R2:W-:Y:S06]  /*2a90*/  MEMBAR.ALL.CTA ;  /* 0x0000000000007992 */ /* 0x0005ec0000008000 */
[----:B--2---:R-:W2:Y:S01]  /*2aa0*/  FENCE.VIEW.ASYNC.S ;  /* 0x00000000000073c6 */ /* 0x004ea20000000000 */
[----:B------:R-:W-:Y:S01]  /*2ab0*/  SEL R11, R11, RZ, P1 ;  /* 0x000000ff0b0b7207 */ /* 0x000fe20000800000 */
[----:B--2---:R2:W-:Y:S01]  /*2ac0*/  SYNCS.ARRIVE.TRANS64.RED.A1T0 RZ, [R0+URZ], RZ ;  /* 0x000000ff00ff79a7 */ /* 0x0045e200081004ff */
[----:B-1----:R-:W-:-:S02]  /*2ad0*/  LOP3.LUT P3, RZ, R6, 0x1, RZ, 0xc0, !PT ;  /* 0x0000000106ff7812 */ /* 0x002fc4000786c0ff */
[----:B------:R-:W-:-:S04]  /*2ae0*/  SEL R5, RZ, 0x1, P0 ;  /* 0x00000001ff057807 */ /* 0x000fc80000000000 */
[----:B------:R-:W-:Y:S02]  /*2af0*/  LOP3.LUT R8, R8, R5, RZ, 0x3c, !PT ;  /* 0x0000000508087212 */ /* 0x000fe400078e3cff */
[----:B--2---:R-:W-:-:S04]  /*2b00*/  SEL R0, RZ, 0x1, P1 ;  /* 0x00000001ff007807 */ /* 0x004fc80000800000 */
[----:B------:R-:W-:Y:S01]  /*2b10*/  LOP3.LUT R9, R9, R0, RZ, 0x3c, !PT ;  /* 0x0000000009097212 */ /* 0x000fe200078e3cff */
[----:B------:R-:W-:Y:S06]  /*2b20*/  @P3 BRA `(.L_x_50) ;  /* 0xfffffffc002c3947 */ /* 0x000fec000383ffff */
[----:B------:R-:W-:Y:S01]  /*2b30*/  ULEA UR5, UR6, UR37, 0x3 ;  /* 0x0000002506057291 */ /* 0x000fe2000f8e18ff */
[----:B------:R-:W-:-:S08]  /*2b40*/  SHF.L.U32 R3, R12, 0x1f, RZ ;  /* 0x0000001f0c037819 */ /* 0x000fd000000006ff */
[----:B------:R-:W1:Y:S02]  /*2b50*/  SYNCS.PHASECHK.TRANS64 P0, [UR5+0x70], R3 ;  /* 0x00007003ff0075a7 */ /* 0x000e640008001005 */
[----:B-1----:R-:W-:Y:S05]  /*2b60*/  @P0 BRA `(.L_x_51) ;  /* 0x0000000000080947 */ /* 0x002fea0003800000 */
[----:B------:R-:W1:Y:S02]  /*2b70*/  SYNCS.PHASECHK.TRANS64.TRYWAIT P0, [UR5+0x70], R3 ;  /* 0x00007003ff0075a7 */ /* 0x000e640008001105 */
[----:B-1----:R-:W-:Y:S05]  /*2b80*/  @!P0 BRA `(.L_x_52) ;  /* 0x0000004c00dc8947 */ /* 0x002fea0003800000 */
.L_x_51:
[----:B------:R-:W-:-:S04]  /*2b90*/  UIADD3 UR4, UPT, UPT, UR6, 0x1, URZ ;  /* 0x0000000106047890 */ /* 0x000fc8000fffe0ff */
[----:B------:R-:W-:-:S04]  /*2ba0*/  UISETP.NE.AND UP0, UPT, UR4, 0x2, UPT ;  /* 0x000000020400788c */ /* 0x000fc8000bf05270 */
[----:B------:R-:W-:Y:S02]  /*2bb0*/  USEL UR7, URZ, 0x1, UP0 ;  /* 0x00000001ff077887 */ /* 0x000fe40008000000 */
[----:B------:R-:W-:-:S04]  /*2bc0*/  USEL UR4, UR4, URZ, UP0 ;  /* 0x000000ff04047287 */ /* 0x000fc80008000000 */
[----:B------:R-:W-:Y:S01]  /*2bd0*/  ULEA UR4, UR4, UR37, 0x3 ;  /* 0x0000002504047291 */ /* 0x000fe2000f8e18ff */
[----:B-1----:R-:W-:-:S04]  /*2be0*/  LOP3.LUT R3, R12, UR7, RZ, 0x3c, !PT ;  /* 0x000000070c037c12 */ /* 0x002fc8000f8e3cff */
[----:B------:R-:W-:-:S04]  /*2bf0*/  SHF.L.U32 R0, R3, 0x1f, RZ ;  /* 0x0000001f03007819 */ /* 0x000fc800000006ff */
[----:B------:R-:W1:Y:S02]  /*2c00*/  SYNCS.PHASECHK.TRANS64 P0, [UR4+0x70], R0 ;  /* 0x00007000ff0075a7 */ /* 0x000e640008001004 */
[----:B-1----:R-:W-:Y:S05]  /*2c10*/  @P0 EXIT ;  /* 0x000000000000094d */ /* 0x002fea0003800000 */
[----:B------:R-:W-:Y:S02]  /*2c20*/  SHF.L.U32 R3, R3, 0x1f, RZ ;  /* 0x0000001f03037819 */ /* 0x000fe400000006ff */
[----:B------:R-:W-:-:S07]  /*2c30*/  MOV R0, UR4 ;  /* 0x0000000400007c02 */ /* 0x000fce0008000f00 */
.L_x_53:
[----:B-1----:R1:W2:Y:S02]  /*2c40*/  SYNCS.PHASECHK.TRANS64.TRYWAIT P0, [R0+URZ+0x70], R3 ;  /* 0x00007003000075a7 */ /* 0x0022a400080011ff */
[----:B--2---:R-:W-:Y:S05]  /*2c50*/  @!P0 NANOSLEEP.SYNCS 0x989680 ;  /* 0x009896800000895d */ /* 0x004fea0003900000 */
[----:B------:R-:W2:Y:S02]  /*2c60*/  @!P0 SYNCS.PHASECHK.TRANS64 P0, [R0+URZ+0x70], R3 ;  /* 0x00007003000085a7 */ /* 0x000ea400080010ff */
[----:B--2---:R-:W-:Y:S05]  /*2c70*/  @P0 EXIT ;  /* 0x000000000000094d */ /* 0x004fea0003800000 */
[----:B------:R-:W-:Y:S05]  /*2c80*/  BRA `(.L_x_53) ;  /* 0xfffffffc00ec7947 */ /* 0x000fea000383ffff */
.L_x_46:
[----:B------:R-:W-:Y:S05]  /*2c90*/  BRA.U UP4, `(.L_x_54) ;  /* 0x0000001104847547 */ /* 0x000fea000b800000 */
[----:B------:R-:W-:Y:S01]  /*2ca0*/  UMOV UR6, 0x40 ;  /* 0x0000004000067882 */ /* 0x000fe20000000000 */
[----:B------:R-:W-:Y:S01]  /*2cb0*/  NOP ;  /* 0x0000000000007918 */ /* 0x000fe20000000000 */
[----:B------:R-:W-:Y:S01]  /*2cc0*/  ULEA UR6, UR37, UR6, 0x18 ;  /* 0x0000000625067291 */ /* 0x000fe2000f8ec0ff */
[----:B------:R-:W-:Y:S02]  /*2cd0*/  UMOV UR7, 0x400 ;  /* 0x0000040000077882 */ /* 0x000fe40000000000 */
[----:B------:R-:W-:-:S06]  /*2ce0*/  ULEA UR37, UR37, UR7, 0x18 ;  /* 0x0000000725257291 */ /* 0x000fcc000f8ec0ff */
[----:B------:R-:W1:Y:S02]  /*2cf0*/  LDS.U8 R2, [UR6+0x1c] ;  /* 0x00001c06ff027984 */ /* 0x000e640008000000 */
[----:B-1----:R-:W-:-:S13]  /*2d00*/  ISETP.NE.AND P0, PT, R2, RZ, PT ;  /* 0x000000ff0200720c */ /* 0x002fda0003f05270 */
[----:B------:R-:W-:Y:S05]  /*2d10*/  @P0 BRA `(.L_x_55) ;  /* 0x0000000400080947 */ /* 0x000fea0003800000 */
[----:B------:R-:W-:Y:S02]  /*2d20*/  UISETP.NE.U32.AND UP0, UPT, UR5, 0x1, UPT ;  /* 0x000000010500788c */ /* 0x000fe4000bf05070 */
[----:B------:R-:W-:-:S07]  /*2d30*/  UIADD3 UR8, UPT, UPT, UR6, 0x8, URZ ;  /* 0x0000000806087890 */ /* 0x000fce000fffe0ff */
[----:B------:R-:W-:Y:S05]  /*2d40*/  BRA.U !UP0, `(.L_x_56) ;  /* 0x00000001089c7547 */ /* 0x000fea000b800000 */
[----:B------:R-:W-:Y:S01]  /*2d50*/  ELECT P0, URZ, PT ;  /* 0x0000000000ff782f */ /* 0x000fe20003800000 */
[----:B------:R-:W-:-:S12]  /*2d60*/  BSSY B0, `(.L_x_56) ;  /* 0x0000025000007945 */ /* 0x000fd80003800000 */
[----:B------:R-:W-:Y:S05]  /*2d70*/  @!P0 BRA `(.L_x_57) ;  /* 0x00000000008c8947 */ /* 0x000fea0003800000 */
[----:B------:R-:W-:-:S05]  /*2d80*/  UMOV UR7, 0x10 ;  /* 0x0000001000077882 */ /* 0x000fca0000000000 */
[----:B------:R-:W-:Y:S04]  /*2d90*/  DEPBAR.LE SB1, 0x36 ;  /* 0x00009d800000791a */ /* 0x000fe80000000000 */
[----:B------:R-:W1:Y:S02]  /*2da0*/  UTCATOMSWS.2CTA.FIND_AND_SET.ALIGN UP1, UR7, UR7 ;  /* 0x00000007000775e3 */ /* 0x000e640008220800 */
[----:B-1----:R-:W-:Y:S01]  /*2db0*/  MOV R11, UR7 ;  /* 0x00000007000b7c02 */ /* 0x002fe20008000f00 */
[----:B------:R-:W-:Y:S06]  /*2dc0*/  BRA.U UP1, `(.L_x_58) ;  /* 0x0000000101187547 */ /* 0x000fec000b800000 */
.L_x_59:
[----:B------:R-:W-:Y:S05]  /*2dd0*/  NANOSLEEP 0x64 ;  /* 0x000000640000795d */ /* 0x000fea0003800000 */
[----:B------:R-:W-:-:S05]  /*2de0*/  UMOV UR7, 0x10 ;  /* 0x0000001000077882 */ /* 0x000fca0000000000 */
[----:B------:R-:W-:Y:S04]  /*2df0*/  DEPBAR.LE SB1, 0x36 ;  /* 0x00009d800000791a */ /* 0x000fe80000000000 */
[----:B------:R-:W1:Y:S02]  /*2e00*/  UTCATOMSWS.2CTA.FIND_AND_SET.ALIGN UP1, UR7, UR7 ;  /* 0x00000007000775e3 */ /* 0x000e640008220800 */
[----:B-1----:R-:W-:Y:S01]  /*2e10*/  MOV R11, UR7 ;  /* 0x00000007000b7c02 */ /* 0x002fe20008000f00 */
[----:B------:R-:W-:Y:S05]  /*2e20*/  BRA.U !UP1, `(.L_x_59) ;  /* 0xfffffffd09e87547 */ /* 0x000fea000b83ffff */
.L_x_58:
[----:B------:R-:W1:Y:S01]  /*2e30*/  LDS R5, [UR6+0x10] ;  /* 0x00001006ff057984 */ /* 0x000e620008000800 */
[----:B------:R-:W-:Y:S01]  /*2e40*/  IMAD.U32 R3, RZ, RZ, UR37 ;  /* 0x00000025ff037e24 */ /* 0x000fe2000f8e00ff */
[----:B------:R-:W-:-:S03]  /*2e50*/  MOV R2, UR4 ;  /* 0x0000000400027c02 */ /* 0x000fc60008000f00 */
[----:B------:R-:W-:Y:S01]  /*2e60*/  VIADD R3, R3, 0x110 ;  /* 0x0000011003037836 */ /* 0x000fe20000000000 */
[----:B-1----:R-:W-:-:S04]  /*2e70*/  SHF.L.U32 R5, R5, 0x1f, RZ ;  /* 0x0000001f05057819 */ /* 0x002fc800000006ff */
[----:B------:R-:W1:Y:S02]  /*2e80*/  SYNCS.PHASECHK.TRANS64.TRYWAIT P0, [UR6+0x8], R5 ;  /* 0x00000805ff0075a7 */ /* 0x000e640008001106 */
[----:B-1----:R-:W-:Y:S05]  /*2e90*/  @P0 BRA `(.L_x_60) ;  /* 0x0000000000080947 */ /* 0x002fea0003800000 */
[----:B------:R-:W1:Y:S02]  /*2ea0*/  SYNCS.PHASECHK.TRANS64.TRYWAIT P0, [UR6+0x8], R5 ;  /* 0x00000805ff0075a7 */ /* 0x000e640008001106 */
[----:B-1----:R-:W-:Y:S05]  /*2eb0*/  @!P0 BRA `(.L_x_61) ;  /* 0x0000004c00288947 */ /* 0x002fea0003800000 */
.L_x_60:
[----:B-1----:R-:W-:Y:S01]  /*2ec0*/  HFMA2 R4, -RZ, RZ, 0, 5.9604644775390625e-08 ;  /* 0x00000001ff047431 */ /* 0x002fe200000001ff */
[----:B------:R-:W-:Y:S01]  /*2ed0*/  UPRMT UR7, UR4, 0x654, UR8 ;  /* 0x0000065404077896 */ /* 0x000fe20008000008 */
[----:B------:R-:W-:Y:S01]  /*2ee0*/  IMAD.MOV.U32 R6, RZ, RZ, 0xffff ;  /* 0x0000ffffff067424 */ /* 0x000fe200078e00ff */
[----:B------:R-:W-:Y:S01]  /*2ef0*/  PRMT R2, R2, 0x654, R3 ;  /* 0x0000065402027816 */ /* 0x000fe20000000003 */
[----:B------:R-:W-:Y:S02]  /*2f00*/  IMAD.MOV.U32 R5, RZ, RZ, 0x4 ;  /* 0x00000004ff057424 */ /* 0x000fe400078e00ff */
[----:B------:R-:W-:Y:S01]  /*2f10*/  IMAD.SHL.U32 R9, R11, 0x20, RZ ;  /* 0x000000200b097824 */ /* 0x000fe200078e00ff */
[----:B------:R-:W-:Y:S02]  /*2f20*/  MOV R3, UR7 ;  /* 0x0000000700037c02 */ /* 0x000fe40008000f00 */
[-C--:B------:R-:W-:Y:S01]  /*2f30*/  SHF.L.U32 R7, R6, R11.reuse, RZ ;  /* 0x0000000b06077219 */ /* 0x080fe200000006ff */
[----:B------:R1:W-:Y:S01]  /*2f40*/  SYNCS.ARRIVE.TRANS64.RED RZ, [UR7], R5 ;  /* 0x00000005ffff79a7 */ /* 0x0003e20008000407 */
[----:B------:R-:W-:Y:S01]  /*2f50*/  SHF.L.U32 R6, R4, R11, RZ ;  /* 0x0000000b04067219 */ /* 0x000fe200000006ff */
[----:B------:R1:W-:Y:S04]  /*2f60*/  STS [UR37+0x110], R9 ;  /* 0x00011009ff007988 */ /* 0x0003e80008000825 */
[----:B------:R1:W-:Y:S04]  /*2f70*/  STAS [R2.64], R11 ;  /* 0x0000000b02007dbd */ /* 0x0003e8000c0008ff */
[----:B------:R1:W-:Y:S04]  /*2f80*/  ATOMS.OR RZ, [UR6+0x14], R7 ;  /* 0x00001407ffff798c */ /* 0x0003e8000b000006 */
[----:B------:R1:W-:Y:S04]  /*2f90*/  ATOMS.OR RZ, [UR6+0x18], R6 ;  /* 0x00001806ffff798c */ /* 0x0003e8000b000006 */
[----:B------:R1:W-:Y:S02]  /*2fa0*/  ATOMS.XOR RZ, [UR6+0x10], R4 ;  /* 0x00001004ffff798c */ /* 0x0003e4000b800006 */
.L_x_57:
[----:B------:R-:W-:Y:S05]  /*2fb0*/  BSYNC B0 ;  /* 0x0000000000007941 */ /* 0x000fea0003800000 */
.L_x_56:
[----:B------:R-:W-:Y:S05]  /*2fc0*/  BRA.U UP0, `(.L_x_62) ;  /* 0x00000001006c7547 */ /* 0x000fea000b800000 */
[----:B------:R-:W-:-:S03]  /*2fd0*/  UMOV UR7, 0xffffffff ;  /* 0xffffffff00077882 */ /* 0x000fc60000000000 */
[----:B------:R-:W-:Y:S05]  /*2fe0*/  BRA.DIV UR7, `(.L_x_63) ;  /* 0x0000004a07f47947 */ /* 0x000fea000b800000 */
[----:B------:R-:W-:-:S13]  /*2ff0*/  ELECT P6, URZ, PT ;  /* 0x0000000000ff782f */ /* 0x000fda00038c0000 */
.L_x_137:
[----:B------:R-:W-:Y:S05]  /*3000*/  @!P6 BRA `(.L_x_62) ;  /* 0x00000000005ce947 */ /* 0x000fea0003800000 */
[----:B-1----:R-:W1:Y:S02]  /*3010*/  LDS R3, [UR6+0x10] ;  /* 0x00001006ff037984 */ /* 0x002e640008000800 */
[----:B-1----:R-:W-:-:S04]  /*3020*/  SHF.L.U32 R3, R3, 0x1f, RZ ;  /* 0x0000001f03037819 */ /* 0x002fc800000006ff */
[----:B------:R-:W1:Y:S02]  /*3030*/  SYNCS.PHASECHK.TRANS64.TRYWAIT P0, [UR6+0x8], R3 ;  /* 0x00000803ff0075a7 */ /* 0x000e640008001106 */
[----:B-1----:R-:W-:Y:S05]  /*3040*/  @P0 BRA `(.L_x_64) ;  /* 0x0000000000080947 */ /* 0x002fea0003800000 */
[----:B------:R-:W1:Y:S02]  /*3050*/  SYNCS.PHASECHK.TRANS64.TRYWAIT P0, [UR6+0x8], R3 ;  /* 0x00000803ff0075a7 */ /* 0x000e640008001106 */
[----:B-1----:R-:W-:Y:S05]  /*3060*/  @!P0 BRA `(.L_x_65) ;  /* 0x0000004800f48947 */ /* 0x002fea0003800000 */
.L_x_64:
[----:B------:R-:W2:Y:S01]  /*3070*/  LDS R5, [UR37+0x110] ;  /* 0x00011025ff057984 */ /* 0x000ea20008000800 */
[----:B-1----:R-:W-:Y:S02]  /*3080*/  HFMA2 R2, -RZ, RZ, 0, 5.9604644775390625e-08 ;  /* 0x00000001ff027431 */ /* 0x002fe400000001ff */
[----:B------:R-:W-:Y:S01]  /*3090*/  IMAD.MOV.U32 R3, RZ, RZ, 0xffff ;  /* 0x0000ffffff037424 */ /* 0x000fe200078e00ff */
[----:B------:R-:W-:Y:S01]  /*30a0*/  UPRMT UR7, UR4, 0x654, UR8 ;  /* 0x0000065404077896 */ /* 0x000fe20008000008 */
[----:B--2---:R-:W-:-:S03]  /*30b0*/  IMAD.SHL.U32 R4, R5, 0x20, RZ ;  /* 0x0000002005047824 */ /* 0x004fc600078e00ff */
[-C--:B------:R-:W-:Y:S02]  /*30c0*/  SHF.L.U32 R3, R3, R5.reuse, RZ ;  /* 0x0000000503037219 */ /* 0x080fe400000006ff */
[----:B------:R-:W-:Y:S01]  /*30d0*/  SHF.L.U32 R5, R2, R5, RZ ;  /* 0x0000000502057219 */ /* 0x000fe200000006ff */
[----:B------:R2:W-:Y:S04]  /*30e0*/  STS [UR37+0x110], R4 ;  /* 0x00011004ff007988 */ /* 0x0005e80008000825 */
[----:B------:R2:W-:Y:S04]  /*30f0*/  ATOMS.OR RZ, [UR6+0x14], R3 ;  /* 0x00001403ffff798c */ /* 0x0005e8000b000006 */
[----:B------:R2:W-:Y:S01]  /*3100*/  ATOMS.OR RZ, [UR6+0x18], R5 ;  /* 0x00001805ffff798c */ /* 0x0005e2000b000006 */
[----:B------:R-:W-:Y:S03]  /*3110*/  SYNCS.ARRIVE.TRANS64.RED.A1T0 RZ, [UR7], RZ ;  /* 0x000000ffffff79a7 */ /* 0x000fe60008100407 */
[----:B------:R2:W-:Y:S01]  /*3120*/  ATOMS.XOR RZ, [UR6+0x10], R2 ;  /* 0x00001002ffff798c */ /* 0x0005e2000b800006 */
[----:B------:R-:W-:Y:S05]  /*3130*/  BRA `(.L_x_62) ;  /* 0x0000000000107947 */ /* 0x000fea0003800000 */
.L_x_55:
[----:B------:R-:W-:-:S05]  /*3140*/  MOV R2, 0xffffffff ;  /* 0xffffffff00027802 */ /* 0x000fca0000000f00 */
[----:B------:R1:W-:Y:S02]  /*3150*/  STS [UR37+0x110], R2 ;  /* 0x00011002ff007988 */ /* 0x0003e40008000825 */
[----:B-1----:R-:W-:Y:S02]  /*3160*/  MOV R2, 0x3180 ;  /* 0x0000318000027802 */ /* 0x002fe40000000f00 */
[----:B-----5:R-:W-:Y:S05]  /*3170*/  CALL.REL.NOINC `($__internal_1_$__cuda_sm10x_tcgen05_guardrail_trap_phase_invalid_during_alloc) ;  /* 0x00000050003c7944 */ /* 0x020fea0003c00000 */
.L_x_62:
[----:B------:R-:W-:Y:S05]  /*3180*/  WARPSYNC.ALL ;  /* 0x0000000000007948 */ /* 0x000fea0003800000 */
[----:B------:R-:W3:Y:S01]  /*3190*/  S2UR UR8, SR_CgaCtaId ;  /* 0x00000000000879c3 */ /* 0x000ee20000008800 */
[----:B------:R-:W-:Y:S01]  /*31a0*/  UMOV UR6, 0x400 ;  /* 0x0000040000067882 */ /* 0x000fe20000000000 */
[----:B------:R-:W-:-:S06]  /*31b0*/  NOP ;  /* 0x0000000000007918 */ /* 0x000fcc0000000000 */
[----:B------:R-:W-:Y:S06]  /*31c0*/  BAR.ARV 0x6, 0xa0 ;  /* 0x0182800000007b1d */ /* 0x000fec0000002000 */
[----:B------:R-:W-:Y:S01]  /*31d0*/  LOP3.LUT R0, R0, 0xffff, RZ, 0xc0, !PT ;  /* 0x0000ffff00007812 */ /* 0x000fe200078ec0ff */
[----:B-1----:R-:W-:Y:S01]  /*31e0*/  IMAD.MOV.U32 R9, RZ, RZ, 0x1 ;  /* 0x00000001ff097424 */ /* 0x002fe200078e00ff */
[----:B------:R-:W-:Y:S01]  /*31f0*/  LOP3.LUT R8, R8, 0xffff, RZ, 0xc0, !PT ;  /* 0x0000ffff08087812 */ /* 0x000fe200078ec0ff */
[----:B------:R-:W-:Y:S01]  /*3200*/  UMOV UR22, URZ ;  /* 0x000000ff00167c82 */ /* 0x000fe20008000000 */
[----:B------:R-:W-:Y:S01]  /*3210*/  R2UR UR12, R0 ;  /* 0x00000000000c72ca */ /* 0x000fe200000e0000 */
[----:B------:R-:W-:Y:S01]  /*3220*/  UMOV UR21, URZ ;  /* 0x000000ff00157c82 */ /* 0x000fe20008000000 */
[----:B------:R-:W-:Y:S01]  /*3230*/  R2UR UR13, R8 ;  /* 0x00000000080d72ca */ /* 0x000fe200000e0000 */
[----:B------:R-:W-:Y:S01]  /*3240*/  IMAD.MOV.U32 R8, RZ, RZ, RZ ;  /* 0x000000ffff087224 */ /* 0x000fe200078e00ff */
[----:B------:R-:W-:-:S02]  /*3250*/  UISETP.NE.AND UP2, UPT, UR5, URZ, UPT ;  /* 0x000000ff0500728c */ /* 0x000fc4000bf45270 */
[----:B---3--:R-:W-:Y:S01]  /*3260*/  ULEA UR8, UR8, UR6, 0x18 ;  /* 0x0000000608087291 */ /* 0x008fe2000f8ec0ff */
[----:B------:R-:W1:Y:S03]  /*3270*/  LDCU UR6, c[0x0][0x38c] ;  /* 0x00007180ff0677ac */ /* 0x000e660008000800 */
[----:B------:R-:W-:Y:S02]  /*3280*/  UIADD3 UR14, UPT, UPT, UR8, 0x4300, URZ ;  /* 0x00004300080e7890 */ /* 0x000fe4000fffe0ff */
[----:B------:R-:W-:-:S03]  /*3290*/  UIADD3 UR15, UPT, UPT, UR8, 0x5b00, URZ ;  /* 0x00005b00080f7890 */ /* 0x000fc6000fffe0ff */
[----:B--2---:R-:W2:Y:S01]  /*32a0*/  LDS R2, [UR8+0x110] ;  /* 0x00011008ff027984 */ /* 0x004ea20008000800 */
[----:B------:R-:W-:Y:S02]  /*32b0*/  USHF.R.U32.HI UR14, URZ, 0x4, UR14 ;  /* 0x00000004ff0e7899 */ /* 0x000fe4000801160e */
[----:B------:R-:W-:Y:S02]  /*32c0*/  USHF.R.U32.HI UR15, URZ, 0x4, UR15 ;  /* 0x00000004ff0f7899 */ /* 0x000fe4000801160f */
[----:B------:R-:W-:Y:S02]  /*32d0*/  ULOP3.LUT UR14, UR14, 0x3fff, URZ, 0xc0, !UPT ;  /* 0x00003fff0e0e7892 */ /* 0x000fe4000f8ec0ff */
[----:B------:R-:W-:Y:S02]  /*32e0*/  ULOP3.LUT UR15, UR15, 0x3fff, URZ, 0xc0, !UPT ;  /* 0x00003fff0f0f7892 */ /* 0x000fe4000f8ec0ff */
[----:B------:R-:W-:Y:S02]  /*32f0*/  ULOP3.LUT UR14, UR14, 0x10000, URZ, 0xfc, !UPT ;  /* 0x000100000e0e7892 */ /* 0x000fe4000f8efcff */
[----:B-1----:R-:W-:-:S02]  /*3300*/  UIADD3 UR6, UPT, UPT, UR6, 0x1f, URZ ;  /* 0x0000001f06067890 */ /* 0x002fc4000fffe0ff */
[----:B------:R-:W-:Y:S02]  /*3310*/  ULOP3.LUT UR15, UR15, 0x10000, URZ, 0xfc, !UPT ;  /* 0x000100000f0f7892 */ /* 0x000fe4000f8efcff */
[----:B------:R-:W-:Y:S01]  /*3320*/  USHF.R.S32.HI UR7, URZ, 0x1f, UR6 ;  /* 0x0000001fff077899 */ /* 0x000fe20008011406 */
[----:B------:R-:W-:Y:S01]  /*3330*/  UMOV UR20, URZ ;  /* 0x000000ff00147c82 */ /* 0x000fe20008000000 */
[----:B------:R-:W-:Y:S02]  /*3340*/  UMOV UR26, 0x0 ;  /* 0x00000000001a7882 */ /* 0x000fe40000000000 */
[----:B------:R-:W-:Y:S01]  /*3350*/  ULEA.HI UR7, UR7, UR6, URZ, 0x5 ;  /* 0x0000000607077291 */ /* 0x000fe2000f8f28ff */
[----:B------:R-:W-:-:S03]  /*3360*/  UMOV UR27, 0x8200490 ;  /* 0x08200490001b7882 */ /* 0x000fc60000000000 */
[----:B------:R-:W-:-:S04]  /*3370*/  USHF.R.S32.HI UR7, URZ, 0x5, UR7 ;  /* 0x00000005ff077899 */ /* 0x000fc80008011407 */
[----:B------:R-:W-:-:S04]  /*3380*/  UISETP.LT.AND UP0, UPT, UR7, 0x1, UPT ;  /* 0x000000010700788c */ /* 0x000fc8000bf01270 */
[----:B------:R-:W-:Y:S01]  /*3390*/  USEL UR23, UR7, 0x1, !UP0 ;  /* 0x0000000107177887 */ /* 0x000fe2000c000000 */
[----:B--2---:R-:W-:Y:S02]  /*33a0*/  R2UR UR24, R2 ;  /* 0x00000000021872ca */ /* 0x004fe400000e0000 */
[----:B------:R-:W-:-:S13]  /*33b0*/  CS2R R2, SRZ ;  /* 0x0000000000027805 */ /* 0x000fda000001ff00 */
.L_x_73:
[C---:B------:R-:W-:Y:S02]  /*33c0*/  LEA R0, R8.reuse, UR8, 0x3 ;  /* 0x0000000808007c11 */ /* 0x040fe4000f8e18ff */
[----:B------:R-:W-:Y:S02]  /*33d0*/  SHF.L.U32 R5, R3, 0x1f, RZ ;  /* 0x0000001f03057819 */ /* 0x000fe400000006ff */
[----:B------:R-:W-:Y:S02]  /*33e0*/  LEA R4, R8, UR8, 0x4 ;  /* 0x0000000808047c11 */ /* 0x000fe4000f8e20ff */
[----:B------:R-:W1:Y:S02]  /*33f0*/  SYNCS.PHASECHK.TRANS64.TRYWAIT P0, [R0+URZ+0x60], R5 ;  /* 0x00006005000075a7 */ /* 0x000e6400080011ff */
[----:B-1-34-:R-:W-:Y:S05]  /*3400*/  @!P0 BRA `(.L_x_66) ;  /* 0x0000004800248947 */ /* 0x01afea0003800000 */
.L_x_138:
[----:B-1----:R-:W1:Y:S01]  /*3410*/  LDS.128 R4, [R4+0xf0] ;  /* 0x0000f00004047984 */ /* 0x002e620000000c00 */
[----:B------:R-:W-:Y:S02]  /*3420*/  VIADD R0, R0, 0x70 ;  /* 0x0000007000007836 */ /* 0x000fe40000000000 */
[----:B------:R-:W-:Y:S01]  /*3430*/  VIADD R8, R8, 0x1 ;  /* 0x0000000108087836 */ /* 0x000fe20000000000 */
[----:B------:R-:W-:Y:S01]  /*3440*/  @!PT LDS RZ, [RZ] ;  /* 0x00000000fffff984 */ /* 0x000fe20000000800 */
[----:B------:R-:W-:Y:S01]  /*3450*/  @!PT LDS RZ, [RZ] ;  /* 0x00000000fffff984 */ /* 0x000fe20000000800 */
[----:B------:R-:W-:Y:S01]  /*3460*/  @!PT LDS RZ, [RZ] ;  /* 0x00000000fffff984 */ /* 0x000fe20000000800 */
[----:B------:R-:W-:Y:S01]  /*3470*/  @!PT LDS RZ, [RZ] ;  /* 0x00000000fffff984 */ /* 0x000fe20000000800 */
[----:B------:R2:W-:Y:S06]  /*3480*/  MEMBAR.ALL.CTA ;  /* 0x0000000000007992 */ /* 0x0005ec0000008000 */
[----:B--2---:R-:W2:Y:S01]  /*3490*/  FENCE.VIEW.ASYNC.S ;  /* 0x00000000000073c6 */ /* 0x004ea20000000000 */
[----:B------:R-:W-:-:S04]  /*34a0*/  PRMT R0, RZ, 0x654, R0 ;  /* 0x00000654ff007816 */ /* 0x000fc80000000000 */
[----:B--2---:R2:W-:Y:S01]  /*34b0*/  SYNCS.ARRIVE.TRANS64.RED.A1T0 RZ, [R0+URZ], RZ ;  /* 0x000000ff00ff79a7 */ /* 0x0045e200081004ff */
[----:B-1----:R-:W-:Y:S01]  /*34c0*/  LOP3.LUT P1, RZ, R6, 0x1, RZ, 0xc0, !PT ;  /* 0x0000000106ff7812 */ /* 0x002fe2000782c0ff */
[----:B--2---:R-:W-:-:S12]  /*34d0*/  BRA.U UP2, `(.L_x_67) ;  /* 0x0000000102cc7547 */ /* 0x004fd8000b800000 */
[----:B------:R-:W1:Y:S01]  /*34e0*/  LDCU UR6, c[0x0][0x38c] ;  /* 0x00007180ff0677ac */ /* 0x000e620008000800 */
[----:B------:R-:W-:Y:S02]  /*34f0*/  PLOP3.LUT P2, PT, PT, PT, PT, 0x80, 0x8 ;  /* 0x000000000008781c */ /* 0x000fe40003f4f070 */
[----:B------:R-:W-:Y:S01]  /*3500*/  SHF.L.U32 R5, R9, 0x1f, RZ ;  /* 0x0000001f09057819 */ /* 0x000fe200000006ff */
[----:B------:R-:W-:Y:S02]  /*3510*/  ULEA UR11, UR22, UR8, 0x3 ;  /* 0x00000008160b7291 */ /* 0x000fe4000f8e18ff */
[----:B-1----:R-:W-:-:S06]  /*3520*/  UISETP.GE.AND UP0, UPT, UR6, 0x1, UPT ;  /* 0x000000010600788c */ /* 0x002fcc000bf06270 */
[----:B------:R-:W-:-:S05]  /*3530*/  PLOP3.LUT P0, PT, PT, PT, UP0, 0x80, 0x8 ;  /* 0x000000000008781c */ /* 0x000fca0003f0f008 */
[----:B------:R-:W-:-:S08]  /*3540*/  @UP0 ULEA UR6, UR21, UR8, 0x3 ;  /* 0x0000000815060291 */ /* 0x000fd0000f8e18ff */
[----:B------:R-:W-:-:S04]  /*3550*/  @P0 SHF.L.U32 R0, R2, 0x1f, RZ ;  /* 0x0000001f02000819 */ /* 0x000fc800000006ff */
[----:B------:R1:W2:Y:S01]  /*3560*/  @P0 SYNCS.PHASECHK.TRANS64.TRYWAIT P2, [UR6], R0 ;  /* 0x00000000ff0005a7 */ /* 0x0002a20008041106 */
[----:B------:R-:W3:Y:S02]  /*3570*/  SYNCS.PHASECHK.TRANS64.TRYWAIT P0, [UR11+0xa0], R5 ;  /* 0x0000a005ff0075a7 */ /* 0x000ee4000800110b */
[----:B-123--:R-:W-:Y:S05]  /*3580*/  @!P0 BRA `(.L_x_68) ;  /* 0x0000004400d88947 */ /* 0x00efea0003800000 */
.L_x_140:
[----:B------:R-:W-:Y:S01]  /*3590*/  UMOV UR19, UR20 ;  /* 0x0000001400137c82 */ /* 0x000fe20008000000 */
[----:B------:R-:W-:Y:S05]  /*35a0*/  BRA.U !UP0, `(.L_x_69) ;  /* 0x0000000108887547 */ /* 0x000fea000b800000 */
[----:B------:R-:W-:Y:S02]  /*35b0*/  UIADD3 UR19, UPT, UPT, UR23, UR20, URZ ;  /* 0x0000001417137290 */ /* 0x000fe4000fffe0ff */
[----:B------:R-:W-:Y:S02]  /*35c0*/  ULEA UR10, UR22, UR24, 0x6 ;  /* 0x00000018160a7291 */ /* 0x000fe4000f8e30ff */
[----:B------:R-:W-:Y:S01]  /*35d0*/  UPLOP3.LUT UP3, UPT, UPT, UPT, UPT, 0x40, 0x4 ;  /* 0x000000000004789c */ /* 0x000fe20003f6e870 */
[----:B------:R-:W-:Y:S01]  /*35e0*/  UMOV UR18, UR7 ;  /* 0x0000000700127c82 */ /* 0x000fe20008000000 */
[----:B------:R-:W-:-:S09]  /*35f0*/  UMOV UR17, UR21 ;  /* 0x0000001500117c82 */ /* 0x000fd20008000000 */
.L_x_72:
[----:B--2---:R-:W-:Y:S01]  /*3600*/  ULEA UR9, UR17, UR8, 0x3 ;  /* 0x0000000811097291 */ /* 0x004fe2000f8e18ff */
[----:B---3--:R-:W-:Y:S11]  /*3610*/  @P2 BRA `(.L_x_70) ;  /* 0x00000000000c2947 */ /* 0x008ff60003800000 */
[----:B-1----:R-:W-:Y:S04]  /*3620*/  SHF.L.U32 R5, R2, 0x1f, RZ ;  /* 0x0000001f02057819 */ /* 0x002fe800000006ff */
[----:B------:R-:W1:Y:S02]  /*3630*/  SYNCS.PHASECHK.TRANS64.TRYWAIT P0, [UR9], R5 ;  /* 0x00000005ff0075a7 */ /* 0x000e640008001109 */
[----:B-1----:R-:W-:Y:S05]  /*3640*/  @!P0 BRA `(.L_x_71) ;  /* 0x0000004400c08947 */ /* 0x002fea0003800000 */
.L_x_70:
[----:B------:R-:W-:Y:S01]  /*3650*/  UISETP.NE.AND UP0, UPT, UR18, 0x1, UPT ;  /* 0x000000011200788c */ /* 0x000fe2000bf05270 */
[----:B------:R-:W-:Y:S01]  /*3660*/  PLOP3.LUT P2, PT, PT, PT, PT, 0x80, 0x8 ;  /* 0x000000000008781c */ /* 0x000fe20003f4f070 */
[----:B------:R-:W-:Y:S02]  /*3670*/  UIADD3 UR21, UPT, UPT, UR17, 0x1, URZ ;  /* 0x0000000111157890 */ /* 0x000fe4000fffe0ff */
[----:B------:R-:W-:Y:S02]  /*3680*/  ULEA UR28, UR17, UR15, 0x7 ;  /* 0x0000000f111c7291 */ /* 0x000fe4000f8e38ff */
[----:B------:R-:W-:Y:S01]  /*3690*/  UISETP.NE.AND UP1, UPT, UR21, 0x3, UPT ;  /* 0x000000031500788c */ /* 0x000fe2000bf25270 */
[----:B------:R-:W-:Y:S01]  /*36a0*/  PLOP3.LUT P0, PT, PT, PT, UP0, 0x80, 0x8 ;  /* 0x000000000008781c */ /* 0x000fe20003f0f008 */
[----:B------:R-:W-:Y:S02]  /*36b0*/  ULEA UR30, UR17, UR14, 0x7 ;  /* 0x0000000e111e7291 */ /* 0x000fe4000f8e38ff */
[----:B------:R-:W-:Y:S02]  /*36c0*/  USEL UR16, URZ, 0x1, UP1 ;  /* 0x00000001ff107887 */ /* 0x000fe40008800000 */
[----:B------:R-:W-:Y:S02]  /*36d0*/  USEL UR21, UR21, URZ, UP1 ;  /* 0x000000ff15157287 */ /* 0x000fe40008800000 */
[----:B------:R-:W-:Y:S02]  /*36e0*/  UIADD3 UR9, UPT, UPT, UR9, 0x18, URZ ;  /* 0x0000001809097890 */ /* 0x000fe4000fffe0ff */
[----:B------:R-:W-:Y:S01]  /*36f0*/  @UP0 ULEA UR6, UR21, UR8, 0x3 ;  /* 0x0000000815060291 */ /* 0x000fe2000f8e18ff */
[----:B------:R-:W-:Y:S01]  /*3700*/  LOP3.LUT R2, R2, UR16, RZ, 0x3c, !PT ;  /* 0x0000001002027c12 */ /* 0x000fe2000f8e3cff */
[----:B------:R-:W-:Y:S01]  /*3710*/  UMOV UR29, 0xc0004010 ;  /* 0xc0004010001d7882 */ /* 0x000fe20000000000 */
[----:B------:R-:W-:Y:S01]  /*3720*/  UMOV UR31, 0xc0004010 ;  /* 0xc0004010001f7882 */ /* 0x000fe20000000000 */
[----:B------:R-:W-:Y:S01]  /*3730*/  UIADD3 UR20, UPT, UPT, UR20, 0x1, URZ ;  /* 0x0000000114147890 */ /* 0x000fe2000fffe0ff */
[----:B-1----:R-:W-:Y:S01]  /*3740*/  @P0 SHF.L.U32 R0, R2, 0x1f, RZ ;  /* 0x0000001f02000819 */ /* 0x002fe200000006ff */
[----:B------:R-:W-:Y:S02]  /*3750*/  UIADD3 UR18, UPT, UPT, UR18, -0x1, URZ ;  /* 0xffffffff12127890 */ /* 0x000fe4000fffe0ff */
[----:B------:R-:W-:Y:S01]  /*3760*/  UISETP.NE.AND UP0, UPT, UR20, UR19, UPT ;  /* 0x000000131400728c */ /* 0x000fe2000bf05270 */
[----:B------:R2:W3:Y:S01]  /*3770*/  @P0 SYNCS.PHASECHK.TRANS64.TRYWAIT P2, [UR6], R0 ;  /* 0x00000000ff0005a7 */ /* 0x0004e20008041106 */
[----:B------:R2:W-:Y:S01]  /*3780*/  UTCQMMA.2CTA gdesc[UR30], gdesc[UR28], tmem[UR10], tmem[UR26], idesc[UR27], UP3 ;  /* 0x00ff1a1c1e0075ea */ /* 0x0005e20009a0030a */
[----:B------:R-:W-:Y:S01]  /*3790*/  UPLOP3.LUT UP3, UPT, UPT, UPT, UPT, 0x80, 0x8 ;  /* 0x000000000008789c */ /* 0x000fe20003f6f070 */
[----:B------:R2:W-:Y:S01]  /*37a0*/  UTCBAR.2CTA.MULTICAST [UR9], URZ, UR13 ;  /* 0x000000ff090073e9 */ /* 0x0005e2000820080d */
[----:B------:R-:W-:Y:S04]  /*37b0*/  UMOV UR17, UR21 ;  /* 0x0000001500117c82 */ /* 0x000fe80008000000 */
[----:B------:R-:W-:Y:S05]  /*37c0*/  BRA.U UP0, `(.L_x_72) ;  /* 0xfffffffd008c7547 */ /* 0x000fea000b83ffff */
.L_x_69:
[----:B------:R-:W-:Y:S01]  /*37d0*/  UIADD3 UR11, UPT, UPT, UR11, 0x80, URZ ;  /* 0x000000800b0b7890 */ /* 0x000fe2000fffe0ff */
[----:B------:R-:W-:-:S08]  /*37e0*/  UMOV UR20, UR19 ;  /* 0x0000001300147c82 */ /* 0x000fd00008000000 */
[----:B------:R4:W-:Y:S01]  /*37f0*/  UTCBAR.2CTA.MULTICAST [UR11], URZ, UR12 ;  /* 0x000000ff0b0073e9 */ /* 0x0009e2000820080c */
[----:B------:R-:W-:Y:S02]  /*3800*/  NOP ;  /* 0x0000000000007918 */ /* 0x000fe40000000000 */
.L_x_67:
[----:B------:R-:W-:Y:S01]  /*3810*/  UIADD3 UR22, UPT, UPT, UR22, 0x1, URZ ;  /* 0x0000000116167890 */ /* 0x000fe2000fffe0ff */
[----:B------:R-:W-:-:S03]  /*3820*/  ISETP.NE.AND P0, PT, R8, 0x2, PT ;  /* 0x000000020800780c */ /* 0x000fc60003f05270 */
[----:B------:R-:W-:Y:S01]  /*3830*/  UISETP.NE.AND UP0, UPT, UR22, 0x4, UPT ;  /* 0x000000041600788c */ /* 0x000fe2000bf05270 */
[----:B-12---:R-:W-:Y:S02]  /*3840*/  SEL R0, RZ, 0x1, P0 ;  /* 0x00000001ff007807 */ /* 0x006fe40000000000 */
[----:B------:R-:W-:Y:S01]  /*3850*/  SEL R8, R8, RZ, P0 ;  /* 0x000000ff08087207 */ /* 0x000fe20000000000 */
[----:B------:R-:W-:Y:S01]  /*3860*/  USEL UR6, URZ, 0x1, UP0 ;  /* 0x00000001ff067887 */ /* 0x000fe20008000000 */
[----:B------:R-:W-:Y:S01]  /*3870*/  LOP3.LUT R3, R3, R0, RZ, 0x3c, !PT ;  /* 0x0000000003037212 */ /* 0x000fe200078e3cff */
[----:B------:R-:W-:-:S04]  /*3880*/  USEL UR22, UR22, URZ, UP0 ;  /* 0x000000ff16167287 */ /* 0x000fc80008000000 */
[----:B------:R-:W-:Y:S01]  /*3890*/  LOP3.LUT R9, R9, UR6, RZ, 0x3c, !PT ;  /* 0x0000000609097c12 */ /* 0x000fe2000f8e3cff */
[----:B------:R-:W-:Y:S07]  /*38a0*/  @P1 BRA `(.L_x_73) ;  /* 0xfffffff800c41947 */ /* 0x000fee000383ffff */
[----:B------:R-:W1:Y:S01]  /*38b0*/  S2UR UR6, SR_CgaCtaId ;  /* 0x00000000000679c3 */ /* 0x000e620000008800 */
[----:B------:R-:W-:Y:S01]  /*38c0*/  ELECT P0, URZ, PT ;  /* 0x0000000000ff782f */ /* 0x000fe20003800000 */
[----:B------:R-:W-:Y:S01]  /*38d0*/  HFMA2 R0, -RZ, RZ, 0, 5.9604644775390625e-08 ;  /* 0x00000001ff007431 */ /* 0x000fe200000001ff */
[----:B------:R-:W-:-:S05]  /*38e0*/  UMOV UR7, 0x40 ;  /* 0x0000004000077882 */ /* 0x000fca0000000000 */
[----:B------:R-:W-:Y:S01]  /*38f0*/  UVIRTCOUNT.DEALLOC.SMPOOL 0x80 ;  /* 0x000000800000784c */ /* 0x000fe20000000000 */
[----:B------:R-:W-:Y:S02]  /*3900*/  UISETP.NE.AND UP0, UPT, UR5, URZ, UPT ;  /* 0x000000ff0500728c */ /* 0x000fe4000bf05270 */
[----:B-1----:R-:W-:-:S09]  /*3910*/  ULEA UR6, UR6, UR7, 0x18 ;  /* 0x0000000706067291 */ /* 0x002fd2000f8ec0ff */
[----:B------:R1:W-:Y:S01]  /*3920*/  @P0 STS.U8 [UR6+0x1c], R0 ;  /* 0x00001c00ff000988 */ /* 0x0003e20008000006 */
[----:B------:R-:W-:Y:S05]  /*3930*/  BRA.U UP0, `(.L_x_74) ;  /* 0x0000000100a07547 */ /* 0x000fea000b800000 */
[----:B------:R-:W-:Y:S01]  /*3940*/  UIADD3 UR5, UPT, UPT, UR8, 0xa0, URZ ;  /* 0x000000a008057890 */ /* 0x000fe2000fffe0ff */
[----:B------:R-:W-:-:S03]  /*3950*/  SHF.L.U32 R3, R9, 0x1f, RZ ;  /* 0x0000001f09037819 */ /* 0x000fc600000006ff */
[----:B------:R-:W-:-:S09]  /*3960*/  ULEA UR7, UR22, UR5, 0x3 ;  /* 0x0000000516077291 */ /* 0x000fd2000f8e18ff */
[----:B------:R-:W2:Y:S02]  /*3970*/  SYNCS.PHASECHK.TRANS64.TRYWAIT P0, [UR7], R3 ;  /* 0x00000003ff0075a7 */ /* 0x000ea40008001107 */
[----:B--2---:R-:W-:Y:S05]  /*3980*/  @!P0 BRA `(.L_x_75) ;  /* 0x0000004400088947 */ /* 0x004fea0003800000 */
.L_x_143:
        /* <DEDUP_REMOVED lines=9> */
.L_x_145:
        /* <DEDUP_REMOVED lines=9> */
.L_x_147:
[----:B------:R-:W-:-:S04]  /*3ab0*/  UIADD3 UR9, UPT, UPT, UR9, 0x1, URZ ;  /* 0x0000000109097890 */ /* 0x000fc8000fffe0ff */
[----:B------:R-:W-:-:S04]  /*3ac0*/  UISETP.NE.AND UP1, UPT, UR9, 0x4, UPT ;  /* 0x000000040900788c */ /* 0x000fc8000bf25270 */
[----:B------:R-:W-:Y:S02]  /*3ad0*/  USEL UR7, URZ, 0x1, UP1 ;  /* 0x00000001ff077887 */ /* 0x000fe40008800000 */
[----:B------:R-:W-:-:S04]  /*3ae0*/  USEL UR9, UR9, URZ, UP1 ;  /* 0x000000ff09097287 */ /* 0x000fc80008800000 */
[----:B------:R-:W-:Y:S01]  /*3af0*/  ULEA UR9, UR9, UR5, 0x3 ;  /* 0x0000000509097291 */ /* 0x000fe2000f8e18ff */
[----:B-1----:R-:W-:-:S04]  /*3b00*/  LOP3.LUT R3, R2, UR7, RZ, 0x3c, !PT ;  /* 0x0000000702037c12 */ /* 0x002fc8000f8e3cff */
[----:B------:R-:W-:Y:S01]  /*3b10*/  SHF.L.U32 R3, R3, 0x1f, RZ ;  /* 0x0000001f03037819 */ /* 0x000fe200000006ff */
[----:B------:R-:W-:-:S04]  /*3b20*/  IMAD.U32 R0, RZ, RZ, UR9 ;  /* 0x00000009ff007e24 */ /* 0x000fc8000f8e00ff */
[----:B------:R1:W2:Y:S03]  /*3b30*/  SYNCS.PHASECHK.TRANS64.TRYWAIT P0, [R0+URZ], R3 ;  /* 0x00000003000075a7 */ /* 0x0002a600080011ff */
[----:B--2---:R-:W-:Y:S05]  /*3b40*/  @!P0 NANOSLEEP.SYNCS 0x989680 ;  /* 0x009896800000895d */ /* 0x004fea0003900000 */
[----:B------:R-:W2:Y:S02]  /*3b50*/  @!P0 SYNCS.PHASECHK.TRANS64 P0, [R0+URZ], R3 ;  /* 0x00000003000085a7 */ /* 0x000ea400080010ff */
[----:B--2---:R-:W-:Y:S05]  /*3b60*/  @P0 BRA `(.L_x_78) ;  /* 0x0000000000200947 */ /* 0x004fea0003800000 */
.L_x_79:
[----:B--2---:R2:W1:Y:S02]  /*3b70*/  SYNCS.PHASECHK.TRANS64.TRYWAIT P0, [R0+URZ], R3 ;  /* 0x00000003000075a7 */ /* 0x00446400080011ff */
[----:B-1----:R-:W-:Y:S05]  /*3b80*/  @!P0 NANOSLEEP.SYNCS 0x989680 ;  /* 0x009896800000895d */ /* 0x002fea0003900000 */
[----:B------:R-:W1:Y:S02]  /*3b90*/  @!P0 SYNCS.PHASECHK.TRANS64 P0, [R0+URZ], R3 ;  /* 0x00000003000085a7 */ /* 0x000e6400080010ff */
[----:B-1----:R-:W-:Y:S05]  /*3ba0*/  @!P0 BRA `(.L_x_79) ;  /* 0xfffffffc00f08947 */ /* 0x002fea000383ffff */
[----:B------:R-:W-:Y:S05]  /*3bb0*/  BRA `(.L_x_78) ;  /* 0x00000000000c7947 */ /* 0x000fea0003800000 */
.L_x_74:
[----:B------:R-:W-:-:S04]  /*3bc0*/  UIADD3 UR5, UPT, UPT, UR8, 0xe0, URZ ;  /* 0x000000e008057890 */ /* 0x000fc8000fffe0ff */
[----:B------:R-:W-:-:S09]  /*3bd0*/  UPRMT UR5, UR4, 0x654, UR5 ;  /* 0x0000065404057896 */ /* 0x000fd20008000005 */
[----:B------:R-:W-:Y:S03]  /*3be0*/  SYNCS.ARRIVE.TRANS64.RED.A1T0 RZ, [UR5], RZ ;  /* 0x000000ffffff79a7 */ /* 0x000fe60008100405 */
.L_x_78:
[----:B-12---:R-:W-:Y:S01]  /*3bf0*/  SHF.L.U32 R3, RZ, 0x1f, RZ ;  /* 0x0000001fff037819 */ /* 0x006fe200000006ff */
[----:B------:R-:W-:Y:S01]  /*3c00*/  UIADD3 UR5, UPT, UPT, UR8, 0xe0, URZ ;  /* 0x000000e008057890 */ /* 0x000fe2000fffe0ff */
[----:B------:R-:W-:Y:S02]  /*3c10*/  PLOP3.LUT P0, PT, PT, PT, UP0, 0x80, 0x8 ;  /* 0x000000000008781c */ /* 0x000fe40003f0f008 */
[----:B------:R-:W1:Y:S02]  /*3c20*/  SYNCS.PHASECHK.TRANS64.TRYWAIT P1, [UR8+0xe0], R3 ;  /* 0x0000e003ff0075a7 */ /* 0x000e640008021108 */
[----:B-1----:R-:W-:Y:S09]  /*3c30*/  @!P1 BRA `(.L_x_80) ;  /* 0x0000004000a49947 */ /* 0x002ff20003800000 */
.L_x_149:
[----:B------:R-:W-:Y:S01]  /*3c40*/  @!UP0 UPRMT UR5, UR4, 0x654, UR5 ;  /* 0x0000065404058896 */ /* 0x000fe20008000005 */
[----:B------:R-:W-:Y:S02]  /*3c50*/  UMOV UR8, 0xffff ;  /* 0x0000ffff00087882 */ /* 0x000fe40000000000 */
[----:B------:R-:W-:-:S06]  /*3c60*/  UMOV UR4, 0x1 ;  /* 0x0000000100047882 */ /* 0x000fcc0000000000 */
[----:B------:R-:W-:Y:S01]  /*3c70*/  @!P0 SYNCS.ARRIVE.TRANS64.RED.A1T0 RZ, [UR5], RZ ;  /* 0x000000ffffff89a7 */ /* 0x000fe20008100405 */
[----:B------:R-:W-:Y:S01]  /*3c80*/  NOP ;  /* 0x0000000000007918 */ /* 0x000fe20000000000 */
[----:B-1----:R-:W1:Y:S01]  /*3c90*/  LDS R0, [UR6+0x14] ;  /* 0x00001406ff007984 */ /* 0x002e620008000800 */
[----:B------:R-:W-:-:S04]  /*3ca0*/  ULOP3.LUT UR5, UR24, 0xffff, URZ, 0xc0, !UPT ;  /* 0x0000ffff18057892 */ /* 0x000fc8000f8ec0ff */
[----:B------:R-:W-:-:S04]  /*3cb0*/  USHF.R.U32.HI UR5, URZ, 0x5, UR5 ;  /* 0x00000005ff057899 */ /* 0x000fc80008011605 */
[----:B------:R-:W-:Y:S02]  /*3cc0*/  USHF.L.U32 UR8, UR8, UR5, URZ ;  /* 0x0000000508087299 */ /* 0x000fe400080006ff */
[----:B------:R-:W-:-:S04]  /*3cd0*/  USHF.L.U32 UR4, UR4, UR5, URZ ;  /* 0x0000000504047299 */ /* 0x000fc800080006ff */
[----:B-1----:R-:W-:-:S04]  /*3ce0*/  LOP3.LUT R0, R0, UR8, RZ, 0xc0, !PT ;  /* 0x0000000800007c12 */ /* 0x002fc8000f8ec0ff */
[----:B------:R-:W-:-:S13]  /*3cf0*/  ISETP.NE.AND P0, PT, R0, UR8, PT ;  /* 0x0000000800007c0c */ /* 0x000fda000bf05270 */
[----:B------:R-:W-:Y:S05]  /*3d00*/  @P0 BRA `(.L_x_81) ;  /* 0x0000000000580947 */ /* 0x000fea0003800000 */
[----:B------:R-:W1:Y:S02]  /*3d10*/  LDS R0, [UR6+0x18] ;  /* 0x00001806ff007984 */ /* 0x000e640008000800 */
[----:B-1----:R-:W-:-:S04]  /*3d20*/  LOP3.LUT R0, R0, UR4, RZ, 0xc0, !PT ;  /* 0x0000000400007c12 */ /* 0x002fc8000f8ec0ff */
[----:B------:R-:W-:-:S13]  /*3d30*/  ISETP.NE.AND P0, PT, R0, UR4, PT ;  /* 0x0000000400007c0c */ /* 0x000fda000bf05270 */
[----:B------:R-:W-:Y:S05]  /*3d40*/  @P0 BRA `(.L_x_82) ;  /* 0x00000000003c0947 */ /* 0x000fea0003800000 */
[----:B------:R-:W1:Y:S01]  /*3d50*/  S2R R2, SR_LANEID ;  /* 0x0000000000027919 */ /* 0x000e620000000000 */
[----:B------:R-:W-:Y:S01]  /*3d60*/  ULOP3.LUT UR8, URZ, UR8, URZ, 0x33, !UPT ;  /* 0x00000008ff087292 */ /* 0x000fe2000f8e33ff */
[----:B------:R-:W-:Y:S01]  /*3d70*/  LOP3.LUT R4, RZ, UR4, RZ, 0x33, !PT ;  /* 0x00000004ff047c12 */ /* 0x000fe2000f8e33ff */
[----:B------:R-:W-:Y:S02]  /*3d80*/  VOTEU.ANY UR7, UPT, PT ;  /* 0x0000000000077886 */ /* 0x000fe400038e0100 */
[----:B------:R-:W-:Y:S01]  /*3d90*/  UFLO.U32 UR7, UR7 ;  /* 0x00000007000772bd */ /* 0x000fe200080e0000 */
[----:B------:R-:W2:Y:S01]  /*3da0*/  REDUX UR4, R4 ;  /* 0x00000000040473c4 */ /* 0x000ea20000000000 */
[----:B------:R-:W-:-:S06]  /*3db0*/  IMAD.U32 R0, RZ, RZ, UR8 ;  /* 0x00000008ff007e24 */ /* 0x000fcc000f8e00ff */
[----:B------:R1:W-:Y:S01]  /*3dc0*/  UTCATOMSWS.AND URZ, UR8 ;  /* 0x0000000800ff79e3 */ /* 0x0003e20008000000 */
[----:B------:R-:W3:Y:S01]  /*3dd0*/  REDUX UR5, R0 ;  /* 0x00000000000573c4 */ /* 0x000ee20000000000 */
[----:B-1----:R-:W-:Y:S01]  /*3de0*/  ISETP.EQ.U32.AND P0, PT, R2, UR7, PT ;  /* 0x0000000702007c0c */ /* 0x002fe2000bf02070 */
[----:B--2---:R-:W-:Y:S01]  /*3df0*/  IMAD.U32 R2, RZ, RZ, UR4 ;  /* 0x00000004ff027e24 */ /* 0x004fe2000f8e00ff */
[----:B---3--:R-:W-:-:S11]  /*3e00*/  MOV R3, UR5 ;  /* 0x0000000500037c02 */ /* 0x008fd60008000f00 */
[----:B------:R1:W-:Y:S04]  /*3e10*/  @P0 ATOMS.AND RZ, [UR6+0x14], R3 ;  /* 0x00001403ffff098c */ /* 0x0003e8000a800006 */
[----:B------:R1:W-:Y:S01]  /*3e20*/  @P0 ATOMS.AND RZ, [UR6+0x18], R2 ;  /* 0x00001802ffff098c */ /* 0x0003e2000a800006 */
[----:B------:R-:W-:Y:S05]  /*3e30*/  BRA `(.L_x_83) ;  /* 0x0000000000147947 */ /* 0x000fea0003800000 */
.L_x_82:
[----:B------:R-:W-:Y:S02]  /*3e40*/  MOV R2, 0x3e60 ;  /* 0x00003e6000027802 */ /* 0x000fe40000000f00 */
[----:B---345:R-:W-:Y:S05]  /*3e50*/  CALL.REL.NOINC `($__internal_0_$__cuda_sm10x_tcgen05_guardrail_trap_col_being_dealloced_not_returned_by_alloc) ;  /* 0x0000004000f87944 */ /* 0x038fea0003c00000 */
[----:B------:R-:W-:Y:S05]  /*3e60*/  BRA `(.L_x_83) ;  /* 0x0000000000087947 */ /* 0x000fea0003800000 */
.L_x_81:
[----:B------:R-:W-:Y:S02]  /*3e70*/  MOV R2, 0x3e90 ;  /* 0x00003e9000027802 */ /* 0x000fe40000000f00 */
[----:B---345:R-:W-:Y:S05]  /*3e80*/  CALL.REL.NOINC `($__internal_2_$__cuda_sm10x_tcgen05_guardrail_trap_unallocated_columns_being_dealloced) ;  /* 0x0000004400047944 */ /* 0x038fea0003c00000 */
.L_x_83:
[----:B------:R-:W-:Y:S01]  /*3e90*/  NOP ;  /* 0x0000000000007918 */ /* 0x000fe20000000000 */
[----:B----4-:R-:W-:Y:S05]  /*3ea0*/  EXIT ;  /* 0x000000000000794d */ /* 0x010fea0003800000 */
.L_x_54:
[----:B------:R-:W-:-:S09]  /*3eb0*/  UISETP.NE.OR UP5, UPT, UR10, 0x3, !UP5 ;  /* 0x000000030a00788c */ /* 0x000fd2000efa5670 */
[----:B------:R-:W-:Y:S05]  /*3ec0*/  BRA.U UP5, `(.L_x_84) ;  /* 0x0000000d05707547 */ /* 0x000fea000b800000 */
[----:B------:R-:W1:Y:S01]  /*3ed0*/  LDC R0, c[0x0][0xb30] ;  /* 0x0002cc00ff007b82 */ /* 0x000e620000000800 */
[----:B------:R-:W2:Y:S01]  /*3ee0*/  LDCU.64 UR8, c[0x0][0x888] ;  /* 0x00011100ff0877ac */ /* 0x000ea20008000a00 */
[----:B------:R-:W-:Y:S02]  /*3ef0*/  HFMA2 R29, -RZ, RZ, 0, 0 ;  /* 0x00000000ff1d7431 */ /* 0x000fe400000001ff */
[----:B------:R-:W-:Y:S01]  /*3f00*/  IMAD.MOV.U32 R31, RZ, RZ, 0x1 ;  /* 0x00000001ff1f7424 */ /* 0x000fe200078e00ff */
[----:B------:R-:W-:Y:S01]  /*3f10*/  MOV R23, 0x1000 ;  /* 0x0000100000177802 */ /* 0x000fe20000000f00 */
[----:B------:R-:W3:Y:S01]  /*3f20*/  LDCU.64 UR4, c[0x0][0x890] ;  /* 0x00011200ff0477ac */ /* 0x000ee20008000a00 */
[----:B------:R-:W-:Y:S01]  /*3f30*/  IMAD.MOV.U32 R30, RZ, RZ, RZ ;  /* 0x000000ffff1e7224 */ /* 0x000fe200078e00ff */
[----:B------:R-:W4:Y:S01]  /*3f40*/  LDC R19, c[0x0][0x370] ;  /* 0x0000dc00ff137b82 */ /* 0x000f220000000800 */
[----:B------:R-:W-:Y:S01]  /*3f50*/  UMOV UR7, 0x400 ;  /* 0x0000040000077882 */ /* 0x000fe20000000000 */
[----:B------:R-:W-:-:S02]  /*3f60*/  UPLOP3.LUT UP1, UPT, UPT, UPT, UPT, 0x40, 0x4 ;  /* 0x000000000004789c */ /* 0x000fc40003f2e870 */
[----:B------:R-:W-:-:S04]  /*3f70*/  ULEA UR7, UR37, UR7, 0x18 ;  /* 0x0000000725077291 */ /* 0x000fc8000f8ec0ff */
[----:B------:R-:W4:Y:S01]  /*3f80*/  LDC R2, c[0x0][0xb0c] ;  /* 0x0002c300ff027b82 */ /* 0x000f220000000800 */
[----:B------:R-:W-:Y:S02]  /*3f90*/  UIADD3 UR13, UPT, UPT, UR7, 0x38, URZ ;  /* 0x00000038070d7890 */ /* 0x000fe4000fffe0ff */
[----:B--2---:R-:W-:Y:S02]  /*3fa0*/  UISETP.NE.U32.AND UP3, UPT, UR8, URZ, UPT ;  /* 0x000000ff0800728c */ /* 0x004fe4000bf65070 */
[----:B------:R-:W-:Y:S02]  /*3fb0*/  UIADD3 UR25, UPT, UPT, UR7, 0x30, URZ ;  /* 0x0000003007197890 */ /* 0x000fe4000fffe0ff */
[----:B---3--:R-:W-:Y:S01]  /*3fc0*/  UISETP.NE.U32.AND UP4, UPT, UR4, URZ, UPT ;  /* 0x000000ff0400728c */ /* 0x008fe2000bf85070 */
[----:B------:R-:W2:Y:S01]  /*3fd0*/  LDC R18, c[0x0][0xb20] ;  /* 0x0002c800ff127b82 */ /* 0x000ea20000000800 */
[----:B-1----:R-:W-:Y:S01]  /*3fe0*/  ISETP.NE.AND P1, PT, R0, 0x1, PT ;  /* 0x000000010000780c */ /* 0x002fe20003f25270 */
[----:B------:R-:W-:-:S02]  /*3ff0*/  UISETP.NE.AND.EX UP3, UPT, UR9, URZ, UPT, UP3 ;  /* 0x000000ff0900728c */ /* 0x000fc4000bf65330 */
[----:B------:R-:W-:Y:S02]  /*4000*/  UPRMT UR13, UR37, 0x654, UR13 ;  /* 0x00000654250d7896 */ /* 0x000fe4000800000d */
[----:B------:R-:W-:Y:S02]  /*4010*/  UISETP.NE.AND.EX UP4, UPT, UR5, URZ, UPT, UP4 ;  /* 0x000000ff0500728c */ /* 0x000fe4000bf85340 */
[----:B------:R-:W1:Y:S08]  /*4020*/  LDC.64 R32, c[0x0][0x348] ;  /* 0x0000d200ff207b82 */ /* 0x000e700000000a00 */
[----:B------:R-:W3:Y:S08]  /*4030*/  LDC.64 R16, c[0x0][0xb10] ;  /* 0x0002c400ff107b82 */ /* 0x000ef00000000a00 */
[----:B------:R-:W1:Y:S08]  /*4040*/  LDC.64 R6, c[0x0][0xb18] ;  /* 0x0002c600ff067b82 */ /* 0x000e700000000a00 */
[----:B------:R-:W1:Y:S08]  /*4050*/  LDC.64 R4, c[0x0][0xb28] ;  /* 0x0002ca00ff047b82 */ /* 0x000e700000000a00 */
[----:B--2-4-:R-:W1:Y:S02]  /*4060*/  LDC R22, c[0x0][0x374] ;  /* 0x0000dd00ff167b82 */ /* 0x014e640000000800 */
.L_x_93:
[C---:B------:R-:W-:Y:S02]  /*4070*/  LEA R0, R30.reuse, UR7, 0x3 ;  /* 0x000000071e007c11 */ /* 0x040fe4000f8e18ff */
[----:B------:R-:W-:Y:S02]  /*4080*/  SHF.L.U32 R3, R29, 0x1f, RZ ;  /* 0x0000001f1d037819 */ /* 0x000fe400000006ff */
[----:B------:R-:W-:Y:S02]  /*4090*/  LEA R24, R30, UR7, 0x4 ;  /* 0x000000071e187c11 */ /* 0x000fe4000f8e20ff */
[----:B--2---:R-:W2:Y:S02]  /*40a0*/  SYNCS.PHASECHK.TRANS64.TRYWAIT P0, [R0+URZ+0x60], R3 ;  /* 0x00006003000075a7 */ /* 0x004ea400080011ff */
[----:B--2---:R-:W-:Y:S05]  /*40b0*/  @!P0 BRA `(.L_x_85) ;  /* 0x0000003c009c8947 */ /* 0x004fea0003800000 */
.L_x_150:
[----:B------:R-:W-:Y:S01]  /*40c0*/  ISETP.GE.AND P0, PT, R40, 0x1, PT ;  /* 0x000000012800780c */ /* 0x000fe20003f06270 */
[----:B------:R-:W4:Y:S01]  /*40d0*/  LDS.128 R24, [R24+0xf0] ;  /* 0x0000f00018187984 */ /* 0x000f220000000c00 */
[----:B--2---:R-:W-:Y:S01]  /*40e0*/  VIADD R0, R0, 0x70 ;  /* 0x0000007000007836 */ /* 0x004fe20000000000 */
[----:B------:R-:W-:Y:S01]  /*40f0*/  @!PT LDS RZ, [RZ] ;  /* 0x00000000fffff984 */ /* 0x000fe20000000800 */
[----:B------:R-:W-:Y:S01]  /*4100*/  @!PT LDS RZ, [RZ] ;  /* 0x00000000fffff984 */ /* 0x000fe20000000800 */
[----:B------:R-:W-:Y:S01]  /*4110*/  @!PT LDS RZ, [RZ] ;  /* 0x00000000fffff984 */ /* 0x000fe20000000800 */
[----:B------:R-:W-:Y:S01]  /*4120*/  @!PT LDS RZ, [RZ] ;  /* 0x00000000fffff984 */ /* 0x000fe20000000800 */
[----:B------:R2:W-:Y:S06]  /*4130*/  MEMBAR.ALL.CTA ;  /* 0x0000000000007992 */ /* 0x0005ec0000008000 */
[----:B--2---:R-:W2:Y:S01]  /*4140*/  FENCE.VIEW.ASYNC.S ;  /* 0x00000000000073c6 */ /* 0x004ea20000000000 */
[----:B------:R-:W-:Y:S04]  /*4150*/  PRMT R0, RZ, 0x654, R0 ;  /* 0x00000654ff007816 */ /* 0x000fe80000000000 */
[----:B--2---:R2:W-:Y:S01]  /*4160*/  SYNCS.ARRIVE.TRANS64.RED.A1T0 RZ, [R0+URZ], RZ ;  /* 0x000000ff00ff79a7 */ /* 0x0045e200081004ff */
[----:B----4-:R-:W-:Y:S11]  /*4170*/  LOP3.LUT P3, RZ, R26, 0x1, RZ, 0xc0, !PT ;  /* 0x000000011aff7812 */ /* 0x010ff6000786c0ff */
[----:B------:R-:W-:Y:S02]  /*4180*/  @!UPT UIADD3 URZ, UPT, UPT, URZ, URZ, URZ ;  /* 0x000000fffffff290 */ /* 0x000fe4000fffe0ff */
[----:B------:R-:W-:Y:S02]  /*4190*/  @P3 MOV R13, R24 ;  /* 0x00000018000d3202 */ /* 0x000fe40000000f00 */
[----:B------:R-:W-:Y:S01]  /*41a0*/  @P3 LOP3.LUT R8, R25, 0xffff, RZ, 0xc0, !PT ;  /* 0x0000ffff19083812 */ /* 0x000fe200078ec0ff */
[----:B--2---:R-:W-:Y:S06]  /*41b0*/  @!P0 BRA `(.L_x_86) ;  /* 0x0000000000a48947 */ /* 0x004fec0003800000 */
[----:B-1----:R-:W-:Y:S01]  /*41c0*/  IMAD.HI.U32 R35, R22, R7, RZ ;  /* 0x0000000716237227 */ /* 0x002fe200078e00ff */
[----:B------:R-:W-:Y:S02]  /*41d0*/  ISETP.NE.AND P0, PT, R6, 0x1, PT ;  /* 0x000000010600780c */ /* 0x000fe40003f05270 */
[----:B------:R-:W-:Y:S01]  /*41e0*/  ISETP.NE.AND P2, PT, R40, 0x1, PT ;  /* 0x000000012800780c */ /* 0x000fe20003f45270 */
[----:B---3--:R-:W-:Y:S01]  /*41f0*/  IMAD.HI.U32 R34, R19, R16, RZ ;  /* 0x0000001013227227 */ /* 0x008fe200078e00ff */
[----:B------:R-:W-:Y:S02]  /*4200*/  SHF.R.U32.HI R35, RZ, R18, R35 ;  /* 0x00000012ff237219 */ /* 0x000fe40000011623 */
[----:B------:R-:W-:Y:S01]  /*4210*/  ISETP.NE.AND P4, PT, R2, 0x1, PT ;  /* 0x000000010200780c */ /* 0x000fe20003f85270 */
[----:B------:R-:W-:Y:S01]  /*4220*/  IMAD.HI.U32 R36, R13, R16, RZ ;  /* 0x000000100d247227 */ /* 0x000fe200078e00ff */
[----:B------:R-:W-:Y:S02]  /*4230*/  SHF.R.U32.HI R34, RZ, R17, R34 ;  /* 0x00000011ff227219 */ /* 0x000fe40000011622 */
[----:B------:R-:W-:Y:S01]  /*4240*/  SEL R3, R22, R35, !P0 ;  /* 0x0000002316037207 */ /* 0x000fe20004000000 */
[C---:B------:R-:W-:Y:S01]  /*4250*/  IMAD.HI.U32 R35, R8.reuse, R7, RZ ;  /* 0x0000000708237227 */ /* 0x040fe200078e00ff */
[----:B------:R-:W-:Y:S02]  /*4260*/  SEL R11, R19, R34, !P4 ;  /* 0x00000022130b7207 */ /* 0x000fe40006000000 */
[----:B------:R-:W-:Y:S01]  /*4270*/  SHF.R.U32.HI R36, RZ, R17, R36 ;  /* 0x00000011ff247219 */ /* 0x000fe20000011624 */
[----:B------:R-:W-:Y:S01]  /*4280*/  IMAD.HI.U32 R38, R3, R4, RZ ;  /* 0x0000000403267227 */ /* 0x000fe200078e00ff */
[----:B------:R-:W-:Y:S03]  /*4290*/  SHF.R.U32.HI R35, RZ, R18, R35 ;  /* 0x00000012ff237219 */ /* 0x000fe60000011623 */
[----:B------:R-:W-:Y:S01]  /*42a0*/  IMAD.HI.U32 R34, R11, R4, RZ ;  /* 0x000000040b227227 */ /* 0x000fe200078e00ff */
[----:B------:R-:W-:Y:S02]  /*42b0*/  @P2 SHF.R.U32.HI R3, RZ, R5, R38 ;  /* 0x00000005ff032219 */ /* 0x000fe40000011626 */
[----:B------:R-:W-:Y:S02]  /*42c0*/  SEL R9, R8, R35, !P0 ;  /* 0x0000002308097207 */ /* 0x000fe40004000000 */
[----:B------:R-:W-:Y:S01]  /*42d0*/  @P2 SHF.R.U32.HI R11, RZ, R5, R34 ;  /* 0x00000005ff0b2219 */ /* 0x000fe20000011622 */
[C---:B------:R-:W-:Y:S01]  /*42e0*/  IMAD R10, R40.reuse, R3, RZ ;  /* 0x00000003280a7224 */ /* 0x040fe200078e02ff */
[----:B------:R-:W-:Y:S01]  /*42f0*/  SEL R3, R13, R36, !P4 ;  /* 0x000000240d037207 */ /* 0x000fe20006000000 */
[C---:B------:R-:W-:Y:S03]  /*4300*/  IMAD.HI.U32 R14, R9.reuse, R4, RZ ;  /* 0x00000004090e7227 */ /* 0x040fe600078e00ff */
[----:B------:R-:W-:Y:S01]  /*4310*/  ISETP.GE.AND P0, PT, R9, R10, PT ;  /* 0x0000000a0900720c */ /* 0x000fe20003f06270 */
[C---:B------:R-:W-:Y:S01]  /*4320*/  IMAD R12, R40.reuse, R11, RZ ;  /* 0x0000000b280c7224 */ /* 0x040fe200078e02ff */
[-C--:B------:R-:W-:Y:S04]  /*4330*/  SHF.R.U32.HI R14, RZ, R5.reuse, R14 ;  /* 0x00000005ff0e7219 */ /* 0x080fe8000001160e */
[----:B------:R-:W-:Y:S02]  /*4340*/  ISETP.GE.OR P0, PT, R3, R12, P0 ;  /* 0x0000000c0300720c */ /* 0x000fe40000706670 */
[----:B------:R-:W-:Y:S05]  /*4350*/  SEL R15, R9, R14, !P2 ;  /* 0x0000000e090f7207 */ /* 0x000fea0005000000 */
[----:B------:R-:W-:Y:S04]  /*4360*/  IMAD.MOV R14, RZ, RZ, -R15 ;  /* 0x000000ffff0e7224 */ /* 0x000fe800078e0a0f */
[----:B------:R-:W-:Y:S02]  /*4370*/  IMAD R14, R40, R14, R9 ;  /* 0x0000000e280e7224 */ /* 0x000fe400078e0209 */
[C---:B------:R-:W-:Y:S05]  /*4380*/  @!P0 IMAD.HI.U32 R10, R3.reuse, R4, RZ ;  /* 0x00000004030a8227 */ /* 0x040fea00078e00ff */
[----:B------:R-:W-:Y:S04]  /*4390*/  @!P0 SHF.R.U32.HI R10, RZ, R5, R10 ;  /* 0x00000005ff0a8219 */ /* 0x000fe8000001160a */
[----:B------:R-:W-:Y:S01]  /*43a0*/  @!P0 SEL R0, R3, R10, !P2 ;  /* 0x0000000a03008207 */ /* 0x000fe20005000000 */
[----:B------:R-:W-:Y:S03]  /*43b0*/  IMAD.MOV R10, RZ, RZ, -R3 ;  /* 0x000000ffff0a7224 */ /* 0x000fe600078e0a03 */
[----:B------:R-:W-:Y:S01]  /*43c0*/  @!P0 IADD3 R15, PT, PT, R15, -R0, RZ ;  /* 0x800000000f0f8210 */ /* 0x000fe20007ffe0ff */
[----:B------:R-:W-:Y:S01]  /*43d0*/  @!P0 IMAD R0, R11, R14, R0 ;  /* 0x0000000e0b008224 */ /* 0x000fe200078e0200 */
[----:B------:R-:W-:Y:S01]  /*43e0*/  IADD3 R11, PT, PT, -R9, RZ, RZ ;  /* 0x000000ff090b7210 */ /* 0x000fe20007ffe1ff */
[----:B------:R-:W-:Y:S02]  /*43f0*/  IMAD R13, R2, R10, R13 ;  /* 0x0000000a020d7224 */ /* 0x000fe400078e020d */
[----:B------:R-:W-:Y:S02]  /*4400*/  @!P0 IMAD R9, R15, R40, R3 ;  /* 0x000000280f098224 */ /* 0x000fe400078e0203 */
[----:B------:R-:W-:Y:S02]  /*4410*/  @!P0 IMAD.MOV.U32 R3, RZ, RZ, R0 ;  /* 0x000000ffff038224 */ /* 0x000fe400078e0000 */
[----:B------:R-:W-:Y:S02]  /*4420*/  IMAD R8, R6, R11, R8 ;  /* 0x0000000b06087224 */ /* 0x000fe400078e0208 */
[----:B------:R-:W-:Y:S02]  /*4430*/  IMAD R13, R3, R2, R13 ;  /* 0x00000002030d7224 */ /* 0x000fe400078e020d */
[----:B------:R-:W-:Y:S02]  /*4440*/  IMAD R8, R9, R6, R8 ;  /* 0x0000000609087224 */ /* 0x000fe400078e0208 */
.L_x_86:
[----:B------:R-:W-:Y:S05]  /*4450*/  BRA.U UP1, `(.L_x_87) ;  /* 0x0000000101107547 */ /* 0x000fea000b800000 */
[----:B------:R-:W-:Y:S04]  /*4460*/  MOV R0, UR6 ;  /* 0x0000000600007c02 */ /* 0x000fe80008000f00 */
[----:B------:R-:W-:Y:S04]  /*4470*/  SHF.L.U32 R3, R0, 0x1f, RZ ;  /* 0x0000001f00037819 */ /* 0x000fe800000006ff */
[----:B------:R-:W2:Y:S02]  /*4480*/  SYNCS.PHASECHK.TRANS64.TRYWAIT P0, [UR7+0x58], R3 ;  /* 0x00005803ff0075a7 */ /* 0x000ea40008001107 */
[----:B--2---:R-:W-:Y:S05]  /*4490*/  @!P0 BRA `(.L_x_88) ;  /* 0x0000003800b88947 */ /* 0x004fea0003800000 */
.L_x_87:
[----:B------:R-:W-:Y:S02]  /*44a0*/  R2UR UR26, R20 ;  /* 0x00000000141a72ca */ /* 0x000fe400000e0000 */
[----:B------:R-:W-:Y:S02]  /*44b0*/  R2UR UR27, R21 ;  /* 0x00000000151b72ca */ /* 0x000fe400000e0000 */
[----:B------:R-:W-:Y:S02]  /*44c0*/  ISETP.NE.U32.AND P2, PT, RZ, UR4, PT ;  /* 0x00000004ff007c0c */ /* 0x000fe4000bf45070 */
[----:B------:R-:W-:Y:S02]  /*44d0*/  SHF.L.U32 R12, R31, 0x1f, RZ ;  /* 0x0000001f1f0c7819 */ /* 0x000fe400000006ff */
[----:B------:R-:W-:Y:S05]  /*44e0*/  ISETP.NE.AND.EX P2, PT, RZ, UR5, PT, P2 ;  /* 0x00000005ff007c0c */ /* 0x000fea000bf45320 */
[----:B------:R-:W-:Y:S02]  /*44f0*/  USHF.L.U32 UR26, UR26, 0x7, URZ ;  /* 0x000000071a1a7899 */ /* 0x000fe400080006ff */
[----:B------:R-:W-:Y:S01]  /*4500*/  USHF.L.U32 UR27, UR27, 0x6, URZ ;  /* 0x000000061b1b7899 */ /* 0x000fe200080006ff */
[----:B------:R-:W-:Y:S11]  /*4510*/  BRA.U !UP4, `(.L_x_89) ;  /* 0x000000010c347547 */ /* 0x000ff6000b800000 */
[----:B------:R-:W-:Y:S01]  /*4520*/  UPLOP3.LUT UP0, UPT, UPT, UPT, UP3, 0x80, 0x8 ;  /* 0x000000000008789c */ /* 0x000fe20003f0f030 */
[----:B--2---:R-:W-:Y:S02]  /*4530*/  HFMA2 R0, -RZ, RZ, 0, 5.9604644775390625e-08 ;  /* 0x00000001ff007431 */ /* 0x004fe400000001ff */
[----:B------:R-:W-:Y:S03]  /*4540*/  IMAD.MOV.U32 R95, RZ, RZ, 0x1 ;  /* 0x00000001ff5f7424 */ /* 0x000fe600078e00ff */
[----:B------:R-:W-:Y:S05]  /*4550*/  PLOP3.LUT P0, PT, PT, PT, UP0, 0x80, 0x8 ;  /* 0x000000000008781c */ /* 0x000fea0003f0f008 */
[----:B------:R-:W2:Y:S01]  /*4560*/  @UP0 LDCU.64 UR10, c[0x0][0x888] ;  /* 0x00011100ff0a07ac */ /* 0x000ea20008000a00 */
[----:B------:R-:W-:Y:S07]  /*4570*/  @UP0 UIMAD UR8, UR36, UR4, URZ ;  /* 0x00000004240802a4 */ /* 0x000fee000f8e02ff */
[----:B------:R-:W-:Y:S01]  /*4580*/  @!P0 PRMT R95, R0, 0x7610, R95 ;  /* 0x00007610005f8816 */ /* 0x000fe2000000005f */
[----:B--2---:R-:W-:Y:S03]  /*4590*/  @UP0 UIMAD.WIDE UR10, UR8, 0x4, UR10 ;  /* 0x00000004080a08a5 */ /* 0x004fe6000f8e020a */
[----:B------:R-:W2:Y:S03]  /*45a0*/  @!UP0 LDCU UR8, c[0x0][0x880] ;  /* 0x00011000ff0887ac */ /* 0x000ea60008000800 */
[----:B------:R-:W-:Y:S01]  /*45b0*/  IMAD.U32 R10, RZ, RZ, UR10 ;  /* 0x0000000aff0a7e24 */ /* 0x000fe2000f8e00ff */
[----:B------:R-:W-:Y:S05]  /*45c0*/  MOV R11, UR11 ;  /* 0x0000000b000b7c02 */ /* 0x000fea0008000f00 */
[----:B-----5:R4:W5:Y:S02]  /*45d0*/  @P0 LDG.E R49, desc[UR46][R10.64] ;  /* 0x0000002e0a310981 */ /* 0x020964000c1e1900 */
[----:B--2-4-:R-:W-:Y:S07]  /*45e0*/  @!P0 IMAD.U32 R49, RZ, RZ, UR8 ;  /* 0x00000008ff318e24 */ /* 0x014fee000f8e00ff */
.L_x_89:
[----:B-----5:R-:W-:Y:S01]  /*45f0*/  @!P2 FSETP.EQ.AND P0, PT, R49, RZ, PT ;  /* 0x000000ff3100a20b */ /* 0x020fe20003f02000 */
[----:B------:R-:W-:Y:S01]  /*4600*/  @!UPT UIADD3 URZ, UPT, UPT, URZ, URZ, URZ ;  /* 0x000000fffffff290 */ /* 0x000fe2000fffe0ff */
[----:B------:R-:W-:Y:S11]  /*4610*/  @!P2 BRA `(.L_x_90) ;  /* 0x000000000014a947 */ /* 0x000ff60003800000 */
[----:B------:R-:W-:Y:S02]  /*4620*/  LOP3.LUT P2, RZ, R95, 0xff, RZ, 0xc0, !PT ;  /* 0x000000ff5fff7812 */ /* 0x000fe4000784c0ff */
[----:B------:R-:W-:Y:S04]  /*4630*/  PLOP3.LUT P0, PT, PT, PT, UP0, 0x80, 0x8 ;  /* 0x000000000008781c */ /* 0x000fe80003f0f008 */
[----:B------:R-:W-:Y:S07]  /*4640*/  PLOP3.LUT P0, PT, P0, PT, PT, 0x8, 0x80 ;  /* 0x000000000080781c */ /* 0x000fee000070e170 */
[----:B------:R-:W-:Y:S11]  /*4650*/  @P2 FSETP.EQ.AND P0, PT, R49, RZ, PT ;  /* 0x000000ff3100220b */ /* 0x000ff60003f02000 */
[----:B------:R-:W-:Y:S02]  /*4660*/  @!UPT UIADD3 URZ, UPT, UPT, URZ, URZ, URZ ;  /* 0x000000fffffff290 */ /* 0x000fe4000fffe0ff */
.L_x_90:
[----:B------:R-:W4:Y:S01]  /*4670*/  SYNCS.PHASECHK.TRANS64.TRYWAIT P2, [UR7+0x40], R12 ;  /* 0x0000400cff0075a7 */ /* 0x000f220008041107 */
[----:B------:R-:W-:Y:S04]  /*4680*/  ELECT P4, URZ, PT ;  /* 0x0000000000ff782f */ /* 0x000fe80003880000 */
[----:B------:R-:W-:Y:S11]  /*4690*/  PLOP3.LUT P4, PT, P0, P4, PT, 0xf2, 0x2f ;  /* 0x00000000002f781c */ /* 0x000ff60000789e72 */
[----:B------:R-:W-:Y:S02]  /*46a0*/  @!UPT UIADD3 URZ, UPT, UPT, URZ, URZ, URZ ;  /* 0x000000fffffff290 */ /* 0x000fe4000fffe0ff */
[----:B-1----:R-:W-:Y:S05]  /*46b0*/  @!P4 IADD3 R21, P0, PT, R32, 0x580, RZ ;  /* 0x000005802015c810 */ /* 0x002fea0007f1e0ff */
[----:B------:R-:W-:Y:S01]  /*46c0*/  @!P4 IMAD.X R20, RZ, RZ, R33, P0 ;  /* 0x000000ffff14c224 */ /* 0x000fe200000e0621 */
[----:B----4-:R-:W-:Y:S07]  /*46d0*/  @!P2 BRA `(.L_x_91) ;  /* 0x000000380040a947 */ /* 0x010fee0003800000 */
.L_x_153:
[----:B------:R-:W4:Y:S01]  /*46e0*/  LDC.64 R14, c[0x0][0xb10] ;  /* 0x0002c400ff0e7b82 */ /* 0x000f220000000a00 */
[----:B------:R-:W-:Y:S01]  /*46f0*/  @!P4 R2UR UR9, R21 ;  /* 0x000000001509c2ca */ /* 0x000fe200000e0000 */
[----:B------:R-:W-:Y:S01]  /*4700*/  VOTEU.ALL UP1, P4 ;  /* 0x0000000000ff7886 */ /* 0x000fe20002020000 */
[----:B------:R-:W-:Y:S01]  /*4710*/  @!P4 R2UR UR8, R20 ;  /* 0x000000001408c2ca */ /* 0x000fe200000e0000 */
[----:B------:R-:W-:Y:S01]  /*4720*/  VOTEU.ALL UP2, P4 ;  /* 0x0000000000ff7886 */ /* 0x000fe20002040000 */
[----:B------:R-:W-:Y:S03]  /*4730*/  UMOV UR16, 0x0 ;  /* 0x0000000000107882 */ /* 0x000fe60000000000 */
[----:B------:R-:W5:Y:S01]  /*4740*/  LDC.64 R10, c[0x0][0xb18] ;  /* 0x0002c600ff0a7b82 */ /* 0x000f620000000a00 */
[----:B------:R-:W-:Y:S01]  /*4750*/  @!UP1 UIADD3 UR24, UPT, UPT, UR7, 0x200, URZ ;  /* 0x0000020007189890 */ /* 0x000fe2000fffe0ff */
[----:B------:R-:W-:Y:S01]  /*4760*/  @P3 SHF.R.U32.HI R28, RZ, 0x10, R25 ;  /* 0x00000010ff1c3819 */ /* 0x000fe20000011619 */
[----:B------:R-:W-:Y:S01]  /*4770*/  UMOV UR17, 0x10000000 ;  /* 0x1000000000117882 */ /* 0x000fe20000000000 */
[----:B------:R-:W-:Y:S01]  /*4780*/  UMOV UR28, UR36 ;  /* 0x00000024001c7c82 */ /* 0x000fe20008000000 */
[----:B------:R-:W-:Y:S03]  /*4790*/  @!UP1 UIADD3 UR10, UPT, UPT, UR26, 0x40, URZ ;  /* 0x000000401a0a9890 */ /* 0x000fe6000fffe0ff */
[----:B--2---:R-:W2:Y:S01]  /*47a0*/  @!P1 LDC R0, c[0x0][0xb20] ;  /* 0x0002c800ff009b82 */ /* 0x004ea20000000800 */
[----:B------:R-:W-:Y:S01]  /*47b0*/  UMOV UR11, UR27 ;  /* 0x0000001b000b7c82 */ /* 0x000fe20008000000 */
[----:B------:R-:W-:Y:S01]  /*47c0*/  IMAD.U32 R20, RZ, RZ, UR9 ;  /* 0x00000009ff147e24 */ /* 0x000fe2000f8e00ff */
[----:B------:R-:W-:Y:S05]  /*47d0*/  UMOV UR9, UR25 ;  /* 0x0000001900097c82 */ /* 0x000fea0008000000 */
[----:B-1----:R-:W1:Y:S01]  /*47e0*/  @!P1 LDC R3, c[0x0][0xb0c] ;  /* 0x0002c300ff039b82 */ /* 0x002e620000000800 */
[----:B------:R-:W-:Y:S01]  /*47f0*/  IMAD.U32 R21, RZ, RZ, UR8 ;  /* 0x00000008ff157e24 */ /* 0x000fe2000f8e00ff */
[----:B------:R-:W-:Y:S01]  /*4800*/  @!UP1 UIADD3 UR8, UPT, UPT, UR7, 0xa00, URZ ;  /* 0x00000a0007089890 */ /* 0x000fe2000fffe0ff */
[----:B------:R-:W-:Y:S01]  /*4810*/  @!P4 R2UR UR18, R20 ;  /* 0x000000001412c2ca */ /* 0x000fe200000e0000 */
[----:B------:R-:W-:Y:S01]  /*4820*/  VOTEU.ALL UP1, P4 ;  /* 0x0000000000ff7886 */ /* 0x000fe20002020000 */
[----:B------:R-:W-:Y:S01]  /*4830*/  @!P4 IMAD.MOV.U32 R20, RZ, RZ, 0x1000 ;  /* 0x00001000ff14c424 */ /* 0x000fe200078e00ff */
[----:B------:R-:W-:Y:S01]  /*4840*/  @!P4 R2UR UR19, R21 ;  /* 0x000000001513c2ca */ /* 0x000fe200000e0000 */
[----:B------:R-:W-:Y:S01]  /*4850*/  UMOV UR12, UR36 ;  /* 0x00000024000c7c82 */ /* 0x000fe20008000000 */
[----:B------:R-:W-:Y:S01]  /*4860*/  UPRMT UR14, UR37, 0x654, UR25 ;  /* 0x00000654250e7896 */ /* 0x000fe20008000019 */
[----:B------:R-:W-:Y:S10]  /*4870*/  VIADD R30, R30, 0x1 ;  /* 0x000000011e1e7836 */ /* 0x000ff40000000000 */
[----:B------:R1:W-:Y:S02]  /*4880*/  @!UP2 UTMALDG.3D [UR24], [UR18], desc[UR16] ;  /* 0x000010181200a5b4 */ /* 0x0003e40008011000 */
[----:B-1----:R-:W-:Y:S01]  /*4890*/  @!P1 ISETP.NE.AND P2, PT, R3, 0x1, PT ;  /* 0x000000010300980c */ /* 0x002fe20003f45270 */
[C---:B----4-:R-:W-:Y:S01]  /*48a0*/  @!P1 IMAD.HI.U32 R14, R13.reuse, R14, RZ ;  /* 0x0000000e0d0e9227 */ /* 0x050fe200078e00ff */
[----:B-----5:R-:W-:Y:S01]  /*48b0*/  @!P1 ISETP.NE.AND P0, PT, R10, 0x1, PT ;  /* 0x000000010a00980c */ /* 0x020fe20003f05270 */
[----:B------:R1:W-:Y:S01]  /*48c0*/  @!UP1 UTMALDG.3D [UR8], [UR18], desc[UR16] ;  /* 0x00001008120095b4 */ /* 0x0003e20008011000 */
[----:B------:R1:W-:Y:S01]  /*48d0*/  @!P4 SYNCS.ARRIVE.TRANS64.RED.A0TR RZ, [UR7+0x30], R20 ;  /* 0x00003014ffffc9a7 */ /* 0x0003e20008300407 */
[C---:B------:R-:W-:Y:S01]  /*48e0*/  @!P1 IMAD.HI.U32 R11, R8.reuse, R11, RZ ;  /* 0x0000000b080b9227 */ /* 0x040fe200078e00ff */
[----:B------:R-:W-:Y:S04]  /*48f0*/  @!P1 SHF.R.U32.HI R14, RZ, R15, R14 ;  /* 0x0000000fff0e9219 */ /* 0x000fe8000001160e */
[----:B--2---:R-:W-:Y:S02]  /*4900*/  @!P1 SHF.R.U32.HI R9, RZ, R0, R11 ;  /* 0x00000000ff099219 */ /* 0x004fe4000001160b */
[----:B------:R-:W-:Y:S02]  /*4910*/  @!P1 SEL R14, R13, R14, !P2 ;  /* 0x0000000e0d0e9207 */ /* 0x000fe40005000000 */
[----:B------:R-:W-:Y:S05]  /*4920*/  @!P1 SEL R9, R8, R9, !P0 ;  /* 0x0000000908099207 */ /* 0x000fea0004000000 */
[----:B------:R-:W-:Y:S01]  /*4930*/  @!P1 IMAD.IADD R0, R9, 0x1, -R14 ;  /* 0x0000000109009824 */ /* 0x000fe200078e0a0e */
[----:B------:R-:W-:Y:S01]  /*4940*/  SYNCS.ARRIVE.TRANS64.RED.A1T0 RZ, [UR14], RZ ;  /* 0x000000ffffff79a7 */ /* 0x000fe2000810040e */
[----:B------:R-:W-:Y:S02]  /*4950*/  @!P1 IMAD.IADD R9, R14, 0x1, -R9 ;  /* 0x000000010e099824 */ /* 0x000fe400078e0a09 */
[----:B------:R-:W-:Y:S02]  /*4960*/  @!P1 IMAD R13, R0, R3, R13 ;  /* 0x00000003000d9224 */ /* 0x000fe400078e020d */
[----:B------:R-:W-:Y:S01]  /*4970*/  @!P1 IMAD R8, R9, R10, R8 ;  /* 0x0000000a09089224 */ /* 0x000fe200078e0208 */
[----:B------:R-:W2:Y:S02]  /*4980*/  SYNCS.PHASECHK.TRANS64.TRYWAIT P5, [UR7+0x48], R12 ;  /* 0x0000480cff0075a7 */ /* 0x000ea400080a1107 */
[----:B-12---:R-:W-:Y:S05]  /*4990*/  @!P5 BRA `(.L_x_92) ;  /* 0x0000003400a8d947 */ /* 0x006fea0003800000 */
.L_x_155:
[----:B-1----:R-:W-:Y:S01]  /*49a0*/  @!P4 IADD3 R3, P0, PT, R32, 0x580, RZ ;  /* 0x000005802003c810 */ /* 0x002fe20007f1e0ff */
[----:B------:R-:W-:Y:S01]  /*49b0*/  VOTEU.ALL UP1, P4 ;  /* 0x0000000000ff7886 */ /* 0x000fe20002020000 */
[----:B------:R-:W-:Y:S01]  /*49c0*/  VOTEU.ALL UP2, P4 ;  /* 0x0000000000ff7886 */ /* 0x000fe20002040000 */
[----:B------:R-:W-:Y:S01]  /*49d0*/  UMOV UR14, 0x0 ;  /* 0x00000000000e7882 */ /* 0x000fe20000000000 */
[----:B------:R-:W-:Y:S01]  /*49e0*/  @!P4 R2UR UR9, R3 ;  /* 0x000000000309c2ca */ /* 0x000fe200000e0000 */
[----:B------:R-:W-:Y:S01]  /*49f0*/  @!P4 IMAD.X R0, RZ, RZ, R33, P0 ;  /* 0x000000ffff00c224 */ /* 0x000fe200000e0621 */
[----:B------:R-:W-:Y:S01]  /*4a00*/  @!UP1 UIADD3 UR17, UPT, UPT, UR7, 0x38, URZ ;  /* 0x0000003807119890 */ /* 0x000fe2000fffe0ff */
[----:B------:R-:W-:Y:S01]  /*4a10*/  ISETP.NE.AND P0, PT, R30, 0x2, PT ;  /* 0x000000021e00780c */ /* 0x000fe20003f05270 */
[----:B------:R-:W-:Y:S01]  /*4a20*/  @!UP1 UIADD3 UR18, UPT, UPT, UR26, 0x20, URZ ;  /* 0x000000201a129890 */ /* 0x000fe2000fffe0ff */
[----:B------:R-:W-:Y:S01]  /*4a30*/  LOP3.LUT R31, R31, 0x1, RZ, 0x3c, !PT ;  /* 0x000000011f1f7812 */ /* 0x000fe200078e3cff */
[----:B------:R-:W-:Y:S01]  /*4a40*/  @!UP1 UIADD3 UR16, UPT, UPT, UR7, 0x1200, URZ ;  /* 0x0000120007109890 */ /* 0x000fe2000fffe0ff */
[----:B------:R-:W-:Y:S01]  /*4a50*/  @!P4 R2UR UR8, R0 ;  /* 0x000000000008c2ca */ /* 0x000fe200000e0000 */
[----:B------:R-:W-:Y:S01]  /*4a60*/  UMOV UR15, 0x10000000 ;  /* 0x10000000000f7882 */ /* 0x000fe20000000000 */
[----:B------:R-:W-:Y:S01]  /*4a70*/  UMOV UR19, UR27 ;  /* 0x0000001b00137c82 */ /* 0x000fe20008000000 */
[----:B------:R-:W-:Y:S01]  /*4a80*/  UMOV UR20, UR36 ;  /* 0x0000002400147c82 */ /* 0x000fe20008000000 */
[----:B------:R-:W-:Y:S01]  /*4a90*/  @!UP1 UIADD3 UR10, UPT, UPT, UR26, 0x60, URZ ;  /* 0x000000601a0a9890 */ /* 0x000fe2000fffe0ff */
[----:B------:R-:W-:Y:S01]  /*4aa0*/  SEL R0, RZ, 0x1, P0 ;  /* 0x00000001ff007807 */ /* 0x000fe20000000000 */
[----:B------:R-:W-:Y:S01]  /*4ab0*/  IMAD.U32 R10, RZ, RZ, UR9 ;  /* 0x00000009ff0a7e24 */ /* 0x000fe2000f8e00ff */
[----:B------:R-:W-:Y:S01]  /*4ac0*/  UMOV UR11, UR27 ;  /* 0x0000001b000b7c82 */ /* 0x000fe20008000000 */
[----:B------:R-:W-:Y:S01]  /*4ad0*/  UMOV UR12, UR36 ;  /* 0x00000024000c7c82 */ /* 0x000fe20008000000 */
[----:B------:R-:W-:Y:S01]  /*4ae0*/  UMOV UR9, UR17 ;  /* 0x0000001100097c82 */ /* 0x000fe20008000000 */
[----:B------:R-:W-:Y:S01]  /*4af0*/  @P3 R2UR UR36, R28 ;  /* 0x000000001c2432ca */ /* 0x000fe200000e0000 */
[----:B------:R-:W-:Y:S01]  /*4b00*/  IMAD.IADD R20, R8, 0x1, R94 ;  /* 0x0000000108147824 */ /* 0x000fe200078e025e */
[----:B------:R-:W-:Y:S01]  /*4b10*/  @!P4 R2UR UR22, R10 ;  /* 0x000000000a16c2ca */ /* 0x000fe200000e0000 */
[----:B------:R-:W-:Y:S01]  /*4b20*/  IMAD.U32 R11, RZ, RZ, UR8 ;  /* 0x00000008ff0b7e24 */ /* 0x000fe2000f8e00ff */
[----:B------:R-:W-:Y:S01]  /*4b30*/  @!UP1 UIADD3 UR8, UPT, UPT, UR7, 0x1a00, URZ ;  /* 0x00001a0007089890 */ /* 0x000fe2000fffe0ff */
[----:B------:R-:W-:Y:S01]  /*4b40*/  LOP3.LUT R29, R29, R0, RZ, 0x3c, !PT ;  /* 0x000000001d1d7212 */ /* 0x000fe200078e3cff */
[----:B------:R-:W-:Y:S01]  /*4b50*/  VOTEU.ALL UP1, P4 ;  /* 0x0000000000ff7886 */ /* 0x000fe20002020000 */
[----:B------:R-:W-:Y:S01]  /*4b60*/  IMAD.IADD R21, R13, 0x1, R96 ;  /* 0x000000010d157824 */ /* 0x000fe200078e0260 */
[----:B------:R-:W-:Y:S02]  /*4b70*/  @!P4 R2UR UR23, R11 ;  /* 0x000000000b17c2ca */ /* 0x000fe400000e0000 */
[----:B------:R-:W-:Y:S11]  /*4b80*/  SEL R30, R30, RZ, P0 ;  /* 0x000000ff1e1e7207 */ /* 0x000ff60000000000 */
[----:B------:R2:W-:Y:S01]  /*4b90*/  @!UP2 UTMALDG.3D [UR16], [UR22], desc[UR14] ;  /* 0x00000e101600a5b4 */ /* 0x0005e20008011000 */
[----:B------:R2:W-:Y:S01]  /*4ba0*/  @!UP1 UTMALDG.3D [UR8], [UR22], desc[UR14] ;  /* 0x00000e08160095b4 */ /* 0x0005e20008011000 */
[----:B------:R2:W-:Y:S01]  /*4bb0*/  @!P4 SYNCS.ARRIVE.TRANS64.RED.A0TR RZ, [UR7+0x38], R23 ;  /* 0x00003817ffffc9a7 */ /* 0x0005e20008300407 */
[----:B------:R-:W-:Y:S01]  /*4bc0*/  UPLOP3.LUT UP1, UPT, UPT, UPT, UPT, 0x80, 0x8 ;  /* 0x000000000008789c */ /* 0x000fe20003f2f070 */
[----:B------:R-:W-:Y:S01]  /*4bd0*/  SYNCS.ARRIVE.TRANS64.RED.A1T0 RZ, [UR13], RZ ;  /* 0x000000ffffff79a7 */ /* 0x000fe2000810040d */
[----:B------:R-:W-:Y:S09]  /*4be0*/  @P3 BRA `(.L_x_93) ;  /* 0xfffffff400203947 */ /* 0x000ff2000383ffff */
[----:B------:R-:W-:-:S04]  /*4bf0*/  SHF.L.U32 R3, R31, 0x1f, RZ ;  /* 0x0000001f1f037819 */ /* 0x000fc800000006ff */
[----:B------:R-:W1:Y:S02]  /*4c00*/  SYNCS.PHASECHK.TRANS64.TRYWAIT P0, [UR7+0x40], R3 ;  /* 0x00004003ff0075a7 */ /* 0x000e640008001107 */
[----:B-1----:R-:W-:Y:S05]  /*4c10*/  @!P0 BRA `(.L_x_94) ;  /* 0x0000003400208947 */ /* 0x002fea0003800000 */
.L_x_157:
[----:B-1----:R-:W-:-:S07]  /*4c20*/  MOV R0, UR7 ;  /* 0x0000000700007c02 */ /* 0x002fce0008000f00 */
.L_x_95:
[----:B-1----:R-:W-:-:S04]  /*4c30*/  SHF.L.U32 R3, R31, 0x1f, RZ ;  /* 0x0000001f1f037819 */ /* 0x002fc800000006ff */
[----:B------:R1:W4:Y:S03]  /*4c40*/  SYNCS.PHASECHK.TRANS64.TRYWAIT P0, [R0+URZ+0x48], R3 ;  /* 0x00004803000075a7 */ /* 0x00032600080011ff */
[----:B----4-:R-:W-:Y:S05]  /*4c50*/  @!P0 NANOSLEEP.SYNCS 0x989680 ;  /* 0x009896800000895d */ /* 0x010fea0003900000 */
[----:B------:R-:W4:Y:S02]  /*4c60*/  @!P0 SYNCS.PHASECHK.TRANS64 P0, [R0+URZ+0x48], R3 ;  /* 0x00004803000085a7 */ /* 0x000f2400080010ff */
[----:B--2-4-:R-:W-:Y:S05]  /*4c70*/  @P0 EXIT ;  /* 0x000000000000094d */ /* 0x014fea0003800000 */
[----:B------:R-:W-:Y:S05]  /*4c80*/  BRA `(.L_x_95) ;  /* 0xfffffffc00e87947 */ /* 0x000fea000383ffff */
.L_x_84:
[----:B------:R-:W-:-:S06]  /*4c90*/  UISETP.GE.AND UP1, UPT, UR10, 0x4, UPT ;  /* 0x000000040a00788c */ /* 0x000fcc000bf26270 */
[----:B------:R-:W-:-:S13]  /*4ca0*/  PLOP3.LUT P0, PT, PT, PT, UP1, 0x80, 0x8 ;  /* 0x000000000008781c */ /* 0x000fda0003f0f018 */
[----:B------:R-:W-:Y:S05]  /*4cb0*/  @!P0 EXIT ;  /* 0x000000000000894d */ /* 0x000fea0003800000 */
[----:B------:R-:W-:Y:S01]  /*4cc0*/  BAR.SYNC.DEFER_BLOCKING 0x6, 0xa0 ;  /* 0x0182800000007b1d */ /* 0x000fe20000010000 */
[C---:B------:R-:W-:Y:S01]  /*4cd0*/  IMAD.SHL.U32 R101, R109.reuse, 0x20, RZ ;  /* 0x000000206d657824 */ /* 0x040fe200078e00ff */
[----:B------:R-:W-:Y:S01]  /*4ce0*/  CS2R R106, SRZ ;  /* 0x00000000006a7805 */ /* 0x000fe2000001ff00 */
[C---:B------:R-:W-:Y:S01]  /*4cf0*/  IMAD.SHL.U32 R3, R109.reuse, 0x4, RZ ;  /* 0x000000046d037824 */ /* 0x040fe200078e00ff */
[----:B------:R-:W-:Y:S01]  /*4d00*/  CS2R R104, SRZ ;  /* 0x0000000000687805 */ /* 0x000fe2000001ff00 */
[----:B------:R-:W-:Y:S01]  /*4d10*/  IMAD.U32 R47, R109, 0x10000, RZ ;  /* 0x000100006d2f7824 */ /* 0x000fe200078e00ff */
[----:B------:R-:W-:Y:S02]  /*4d20*/  UMOV UR49, 0x400 ;  /* 0x0000040000317882 */ /* 0x000fe40000000000 */
[----:B------:R-:W1:Y:S01]  /*4d30*/  LDC R99, c[0x0][0x370] ;  /* 0x0000dc00ff637b82 */ /* 0x000e620000000800 */
[----:B------:R-:W-:Y:S01]  /*4d40*/  ULEA UR49, UR37, UR49, 0x18 ;  /* 0x0000003125317291 */ /* 0x000fe2000f8ec0ff */
[C---:B------:R-:W-:Y:S01]  /*4d50*/  LOP3.LUT R2, R101.reuse, 0x80, RZ, 0xc0, !PT ;  /* 0x0000008065027812 */ /* 0x040fe200078ec0ff */
[----:B------:R-:W-:Y:S01]  /*4d60*/  IMAD.SHL.U32 R5, R102, 0x400, RZ ;  /* 0x0000040066057824 */ /* 0x000fe200078e00ff */
[C---:B------:R-:W-:Y:S01]  /*4d70*/  LOP3.LUT R100, R101.reuse, 0xb60, RZ, 0xc0, !PT ;  /* 0x00000b6065647812 */ /* 0x040fe200078ec0ff */
[----:B------:R-:W-:Y:S01]  /*4d80*/  UIADD3 UR4, UPT, UPT, UR49, 0x2200, URZ ;  /* 0x0000220031047890 */ /* 0x000fe2000fffe0ff */
[----:B------:R-:W-:Y:S01]  /*4d90*/  LOP3.LUT R3, R2, 0x10, R3, 0xf8, !PT ;  /* 0x0000001002037812 */ /* 0x000fe200078ef803 */
[----:B------:R-:W-:Y:S01]  /*4da0*/  IMAD.SHL.U32 R2, R102, 0x200000, RZ ;  /* 0x0020000066027824 */ /* 0x000fe200078e00ff */
[----:B------:R-:W2:Y:S01]  /*4db0*/  LDC R42, c[0x0][0xb0c] ;  /* 0x0002c300ff2a7b82 */ /* 0x000ea20000000800 */
[----:B------:R-:W-:Y:S01]  /*4dc0*/  LOP3.LUT R100, R100, 0x400, R5, 0xf8, !PT ;  /* 0x0000040064647812 */ /* 0x000fe200078ef805 */
[----:B------:R-:W-:Y:S01]  /*4dd0*/  IMAD.MOV.U32 R44, RZ, RZ, RZ ;  /* 0x000000ffff2c7224 */ /* 0x000fe200078e00ff */
[----:B------:R-:W-:Y:S01]  /*4de0*/  LOP3.LUT P0, RZ, R101, 0x80, RZ, 0xc0, !PT ;  /* 0x0000008065ff7812 */ /* 0x000fe2000780c0ff */
[----:B------:R-:W-:Y:S01]  /*4df0*/  IMAD.MOV.U32 R112, RZ, RZ, RZ ;  /* 0x000000ffff707224 */ /* 0x000fe200078e00ff */
[----:B------:R-:W-:Y:S01]  /*4e00*/  LOP3.LUT R2, R2, 0x200000, RZ, 0xc0, !PT ;  /* 0x0020000002027812 */ /* 0x000fe200078ec0ff */
[----:B------:R-:W-:Y:S01]  /*4e10*/  IMAD.U32 R108, RZ, RZ, UR4 ;  /* 0x00000004ff6c7e24 */ /* 0x000fe2000f8e00ff */
[----:B------:R-:W-:Y:S01]  /*4e20*/  LOP3.LUT R100, R100, R3, RZ, 0xfc, !PT ;  /* 0x0000000364647212 */ /* 0x000fe200078efcff */
[----:B------:R-:W3:Y:S01]  /*4e30*/  LDC R97, c[0x0][0xb20] ;  /* 0x0002c800ff617b82 */ /* 0x000ee20000000800 */
[----:B------:R-:W4:Y:S01]  /*4e40*/  LDS R0, [UR49+0x110] ;  /* 0x00011031ff007984 */ /* 0x000f220008000800 */
[----:B------:R-:W-:Y:S01]  /*4e50*/  LOP3.LUT R47, R2, 0x400000, R47, 0xf8, !PT ;  /* 0x00400000022f7812 */ /* 0x000fe200078ef82f */
[----:B------:R-:W1:Y:S01]  /*4e60*/  LDCU.64 UR52, c[0x0][0x348] ;  /* 0x00006900ff3477ac */ /* 0x000e620008000a00 */
[----:B------:R-:W-:-:S02]  /*4e70*/  P2R R2, PR, RZ, 0x1 ;  /* 0x00000001ff027803 */ /* 0x000fc40000000000 */
[----:B------:R-:W-:Y:S01]  /*4e80*/  LOP3.LUT R109, R109, 0x60, RZ, 0xc0, !PT ;  /* 0x000000606d6d7812 */ /* 0x000fe200078ec0ff */
[----:B------:R-:W1:Y:S01]  /*4e90*/  LDCU.64 UR38, c[0x0][0x888] ;  /* 0x00011100ff2677ac */ /* 0x000e620008000a00 */
[----:B------:R-:W1:Y:S01]  /*4ea0*/  LDC R41, c[0x0][0xb30] ;  /* 0x0002cc00ff297b82 */ /* 0x000e620000000800 */
[----:B------:R-:W1:Y:S01]  /*4eb0*/  LDCU.64 UR44, c[0x0][0x890] ;  /* 0x00011200ff2c77ac */ /* 0x000e620008000a00 */
[----:B------:R-:W-:-:S06]  /*4ec0*/  UIADD3 UR48, UPT, UPT, UR49, 0x200, URZ ;  /* 0x0000020031307890 */ /* 0x000fcc000fffe0ff */
[----:B------:R-:W1:Y:S08]  /*4ed0*/  LDC.64 R92, c[0x0][0xb10] ;  /* 0x0002c400ff5c7b82 */ /* 0x000e700000000a00 */
[----:B------:R-:W1:Y:S08]  /*4ee0*/  LDC.64 R38, c[0x0][0xb18] ;  /* 0x0002c600ff267b82 */ /* 0x000e700000000a00 */
[----:B------:R-:W1:Y:S08]  /*4ef0*/  LDC.64 R36, c[0x0][0xb28] ;  /* 0x0002ca00ff247b82 */ /* 0x000e700000000a00 */
[----:B------:R-:W1:Y:S01]  /*4f00*/  LDC.64 R90, c[0x0][0x8b0] ;  /* 0x00022c00ff5a7b82 */ /* 0x000e620000000a00 */
[----:B----4-:R-:W-:-:S07]  /*4f10*/  IMAD.IADD R47, R0, 0x1, R47 ;  /* 0x00000001002f7824 */ /* 0x010fce00078e022f */
[----:B------:R-:W4:Y:S08]  /*4f20*/  LDC.64 R88, c[0x0][0x8a8] ;  /* 0x00022a00ff587b82 */ /* 0x000f300000000a00 */
[----:B--23--:R-:W1:Y:S02]  /*4f30*/  LDC R98, c[0x0][0x374] ;  /* 0x0000dd00ff627b82 */ /* 0x00ce640000000800 */
.L_x_121:
[----:B------:R-:W-:Y:S02]  /*4f40*/  LEA R0, R112, UR49, 0x3 ;  /* 0x0000003170007c11 */ /* 0x000fe4000f8e18ff */
[----:B------:R-:W-:Y:S02]  /*4f50*/  SHF.L.U32 R3, R106, 0x1f, RZ ;  /* 0x0000001f6a037819 */ /* 0x000fe400000006ff */
[----:B------:R-:W-:Y:S02]  /*4f60*/  LEA R16, R112, UR49, 0x4 ;  /* 0x0000003170107c11 */ /* 0x000fe4000f8e20ff */
[----:B------:R-:W2:Y:S02]  /*4f70*/  SYNCS.PHASECHK.TRANS64.TRYWAIT P0, [R0+URZ+0x60], R3 ;  /* 0x00006003000075a7 */ /* 0x000ea400080011ff */
[----:B-12---:R-:W-:Y:S05]  /*4f80*/  @!P0 BRA `(.L_x_96) ;  /* 0x00000030005c8947 */ /* 0x006fea0003800000 */
.L_x_158:
[----:B------:R-:W3:Y:S01]  /*4f90*/  LDC.64 R12, c[0x0][0xb10] ;  /* 0x0002c400ff0c7b82 */ /* 0x000ee20000000a00 */
[----:B------:R-:W4:Y:S01]  /*4fa0*/  LDS.128 R16, [R16+0xf0] ;  /* 0x0000f00010107984 */ /* 0x000f220000000c00 */
[----:B-1----:R-:W-:Y:S01]  /*4fb0*/  ISETP.NE.AND P1, PT, R41, 0x1, PT ;  /* 0x000000012900780c */ /* 0x002fe20003f25270 */
[----:B--2---:R-:W-:Y:S01]  /*4fc0*/  VIADD R0, R0, 0x70 ;  /* 0x0000007000007836 */ /* 0x004fe20000000000 */
[----:B------:R-:W-:Y:S04]  /*4fd0*/  ISETP.GE.AND P0, PT, R40, 0x1, PT ;  /* 0x000000012800780c */ /* 0x000fe80003f06270 */
[----:B------:R-:W1:Y:S01]  /*4fe0*/  LDC.64 R10, c[0x0][0xb18] ;  /* 0x0002c600ff0a7b82 */ /* 0x000e620000000a00 */
[----:B------:R-:W-:Y:S01]  /*4ff0*/  PRMT R0, RZ, 0x654, R0 ;  /* 0x00000654ff007816 */ /* 0x000fe20000000000 */
[----:B------:R-:W-:Y:S01]  /*5000*/  @!PT LDS RZ, [RZ] ;  /* 0x00000000fffff984 */ /* 0x000fe20000000800 */
[----:B------:R-:W-:Y:S01]  /*5010*/  @!PT LDS RZ, [RZ] ;  /* 0x00000000fffff984 */ /* 0x000fe20000000800 */
[----:B------:R-:W-:Y:S01]  /*5020*/  @!PT LDS RZ, [RZ] ;  /* 0x00000000fffff984 */ /* 0x000fe20000000800 */
[----:B------:R-:W-:Y:S01]  /*5030*/  @!PT LDS RZ, [RZ] ;  /* 0x00000000fffff984 */ /* 0x000fe20000000800 */
[----:B------:R2:W-:Y:S06]  /*5040*/  MEMBAR.ALL.CTA ;  /* 0x0000000000007992 */ /* 0x0005ec0000008000 */
[----:B--2---:R-:W2:Y:S01]  /*5050*/  FENCE.VIEW.ASYNC.S ;  /* 0x00000000000073c6 */ /* 0x004ea20000000000 */
[----:B------:R-:W1:Y:S08]  /*5060*/  @!P1 LDC R14, c[0x0][0xb20] ;  /* 0x0002c800ff0e9b82 */ /* 0x000e700000000800 */
[----:B------:R-:W1:Y:S01]  /*5070*/  @!P1 LDC R9, c[0x0][0xb0c] ;  /* 0x0002c300ff099b82 */ /* 0x000e620000000800 */
[----:B--2---:R2:W-:Y:S01]  /*5080*/  SYNCS.ARRIVE.TRANS64.RED.A1T0 RZ, [R0+URZ], RZ ;  /* 0x000000ff00ff79a7 */ /* 0x0045e200081004ff */
[----:B----4-:R-:W-:Y:S04]  /*5090*/  LOP3.LUT P4, RZ, R18, 0x1, RZ, 0xc0, !PT ;  /* 0x0000000112ff7812 */ /* 0x010fe8000788c0ff */
[----:B------:R-:W-:Y:S09]  /*50a0*/  P2R R110, PR, RZ, 0x10 ;  /* 0x00000010ff6e7803 */ /* 0x000ff20000000000 */
[----:B------:R-:W-:Y:S02]  /*50b0*/  @P4 MOV R45, R16 ;  /* 0x00000010002d4202 */ /* 0x000fe40000000f00 */
[----:B------:R-:W-:Y:S01]  /*50c0*/  @P4 LOP3.LUT R43, R17, 0xffff, RZ, 0xc0, !PT ;  /* 0x0000ffff112b4812 */ /* 0x000fe200078ec0ff */
[----:B--23--:R-:W-:Y:S06]  /*50d0*/  @!P0 BRA `(.L_x_97) ;  /* 0x0000000000a48947 */ /* 0x00cfec0003800000 */
[----:B------:R-:W-:Y:S01]  /*50e0*/  IMAD.HI.U32 R24, R98, R39, RZ ;  /* 0x0000002762187227 */ /* 0x000fe200078e00ff */
[----:B------:R-:W-:Y:S02]  /*50f0*/  ISETP.NE.AND P0, PT, R38, 0x1, PT ;  /* 0x000000012600780c */ /* 0x000fe40003f05270 */
[----:B------:R-:W-:Y:S01]  /*5100*/  ISETP.NE.AND P2, PT, R40, 0x1, PT ;  /* 0x000000012800780c */ /* 0x000fe20003f45270 */
[-C--:B------:R-:W-:Y:S01]  /*5110*/  IMAD.HI.U32 R22, R99, R92.reuse, RZ ;  /* 0x0000005c63167227 */ /* 0x080fe200078e00ff */
[----:B------:R-:W-:Y:S02]  /*5120*/  SHF.R.U32.HI R23, RZ, R97, R24 ;  /* 0x00000061ff177219 */ /* 0x000fe40000011618 */
[----:B------:R-:W-:Y:S01]  /*5130*/  ISETP.NE.AND P3, PT, R42, 0x1, PT ;  /* 0x000000012a00780c */ /* 0x000fe20003f65270 */
[----:B------:R-:W-:Y:S01]  /*5140*/  IMAD.HI.U32 R28, R43, R39, RZ ;  /* 0x000000272b1c7227 */ /* 0x000fe200078e00ff */
[----:B------:R-:W-:Y:S02]  /*5150*/  SHF.R.U32.HI R22, RZ, R93, R22 ;  /* 0x0000005dff167219 */ /* 0x000fe40000011616 */
[----:B------:R-:W-:Y:S01]  /*5160*/  SEL R3, R98, R23, !P0 ;  /* 0x0000001762037207 */ /* 0x000fe20004000000 */
[----:B------:R-:W-:Y:S01]  /*5170*/  IMAD.HI.U32 R26, R45, R92, RZ ;  /* 0x0000005c2d1a7227 */ /* 0x000fe200078e00ff */
[----:B------:R-:W-:Y:S03]  /*5180*/  SEL R7, R99, R22, !P3 ;  /* 0x0000001663077207 */ /* 0x000fe60005800000 */
[-C--:B------:R-:W-:Y:S01]  /*5190*/  IMAD.HI.U32 R22, R3, R36.reuse, RZ ;  /* 0x0000002403167227 */ /* 0x080fe200078e00ff */
[----:B------:R-:W-:Y:S03]  /*51a0*/  SHF.R.U32.HI R26, RZ, R93, R26 ;  /* 0x0000005dff1a7219 */ /* 0x000fe6000001161a */
[----:B------:R-:W-:Y:S01]  /*51b0*/  IMAD.HI.U32 R24, R7, R36, RZ ;  /* 0x0000002407187227 */ /* 0x000fe200078e00ff */
[----:B------:R-:W-:Y:S02]  /*51c0*/  @P2 SHF.R.U32.HI R3, RZ, R37, R22 ;  /* 0x00000025ff032219 */ /* 0x000fe40000011616 */
[----:B------:R-:W-:Y:S02]  /*51d0*/  SHF.R.U32.HI R22, RZ, R97, R28 ;  /* 0x00000061ff167219 */ /* 0x000fe4000001161c */
[----:B------:R-:W-:Y:S01]  /*51e0*/  @P2 SHF.R.U32.HI R7, RZ, R37, R24 ;  /* 0x00000025ff072219 */ /* 0x000fe20000011618 */
[C---:B------:R-:W-:Y:S01]  /*51f0*/  IMAD R2, R40.reuse, R3, RZ ;  /* 0x0000000328027224 */ /* 0x040fe200078e02ff */
[----:B------:R-:W-:Y:S02]  /*5200*/  SEL R5, R43, R22, !P0 ;  /* 0x000000162b057207 */ /* 0x000fe40004000000 */
[----:B------:R-:W-:Y:S01]  /*5210*/  SEL R3, R45, R26, !P3 ;  /* 0x0000001a2d037207 */ /* 0x000fe20005800000 */
[----:B------:R-:W-:Y:S01]  /*5220*/  IMAD R4, R40, R7, RZ ;  /* 0x0000000728047224 */ /* 0x000fe200078e02ff */
[C---:B------:R-:W-:Y:S01]  /*5230*/  ISETP.GE.AND P0, PT, R5.reuse, R2, PT ;  /* 0x000000020500720c */ /* 0x040fe20003f06270 */
[----:B------:R-:W-:Y:S03]  /*5240*/  IMAD.HI.U32 R6, R5, R36, RZ ;  /* 0x0000002405067227 */ /* 0x000fe600078e00ff */
[----:B------:R-:W-:Y:S01]  /*5250*/  ISETP.GE.OR P0, PT, R3, R4, P0 ;  /* 0x000000040300720c */ /* 0x000fe20000706670 */
[----:B------:R-:W-:Y:S01]  /*5260*/  IMAD.MOV R4, RZ, RZ, -R3 ;  /* 0x000000ffff047224 */ /* 0x000fe200078e0a03 */
[-C--:B------:R-:W-:Y:S03]  /*5270*/  SHF.R.U32.HI R6, RZ, R37.reuse, R6 ;  /* 0x00000025ff067219 */ /* 0x080fe60000011606 */
[----:B------:R-:W-:Y:S01]  /*5280*/  IMAD R45, R42, R4, R45 ;  /* 0x000000042a2d7224 */ /* 0x000fe200078e022d */
[----:B------:R-:W-:Y:S05]  /*5290*/  SEL R15, R5, R6, !P2 ;  /* 0x00000006050f7207 */ /* 0x000fea0005000000 */
[----:B------:R-:W-:Y:S02]  /*52a0*/  IMAD.MOV R6, RZ, RZ, -R15 ;  /* 0x000000ffff067224 */ /* 0x000fe400078e0a0f */
[C---:B------:R-:W-:Y:S04]  /*52b0*/  @!P0 IMAD.HI.U32 R2, R3.reuse, R36, RZ ;  /* 0x0000002403028227 */ /* 0x040fe800078e00ff */
[----:B------:R-:W-:Y:S01]  /*52c0*/  IMAD R6, R40, R6, R5 ;  /* 0x0000000628067224 */ /* 0x000fe200078e0205 */
[----:B------:R-:W-:Y:S04]  /*52d0*/  @!P0 SHF.R.U32.HI R2, RZ, R37, R2 ;  /* 0x00000025ff028219 */ /* 0x000fe80000011602 */
[----:B------:R-:W-:Y:S02]  /*52e0*/  @!P0 SEL R0, R3, R2, !P2 ;  /* 0x0000000203008207 */ /* 0x000fe40005000000 */
[----:B------:R-:W-:Y:S02]  /*52f0*/  IADD3 R2, PT, PT, -R5, RZ, RZ ;  /* 0x000000ff05027210 */ /* 0x000fe40007ffe1ff */
[----:B------:R-:W-:Y:S01]  /*5300*/  @!P0 IADD3 R8, PT, PT, R15, -R0, RZ ;  /* 0x800000000f088210 */ /* 0x000fe20007ffe0ff */
[----:B------:R-:W-:Y:S02]  /*5310*/  @!P0 IMAD R0, R7, R6, R0 ;  /* 0x0000000607008224 */ /* 0x000fe400078e0200 */
[----:B------:R-:W-:Y:S02]  /*5320*/  IMAD R43, R38, R2, R43 ;  /* 0x00000002262b7224 */ /* 0x000fe400078e022b */
[----:B------:R-:W-:Y:S02]  /*5330*/  @!P0 IMAD R5, R8, R40, R3 ;  /* 0x0000002808058224 */ /* 0x000fe400078e0203 */
[----:B------:R-:W-:Y:S04]  /*5340*/  @!P0 IMAD.MOV.U32 R3, RZ, RZ, R0 ;  /* 0x000000ffff038224 */ /* 0x000fe800078e0000 */
[----:B------:R-:W-:Y:S02]  /*5350*/  IMAD R45, R3, R42, R45 ;  /* 0x0000002a032d7224 */ /* 0x000fe400078e022d */
[----:B------:R-:W-:Y:S07]  /*5360*/  IMAD R43, R5, R38, R43 ;  /* 0x00000026052b7224 */ /* 0x000fee00078e022b */
.L_x_97:
[----:B-1----:R-:W-:Y:S01]  /*5370*/  @!P1 ISETP.NE.AND P0, PT, R10, 0x1, PT ;  /* 0x000000010a00980c */ /* 0x002fe20003f05270 */
[----:B------:R-:W-:Y:S01]  /*5380*/  @!P1 IMAD.HI.U32 R0, R45, R12, RZ ;  /* 0x0000000c2d009227 */ /* 0x000fe200078e00ff */
[----:B------:R-:W-:Y:S01]  /*5390*/  @!P1 ISETP.NE.AND P2, PT, R9, 0x1, PT ;  /* 0x000000010900980c */ /* 0x000fe20003f45270 */
[----:B------:R-:W-:Y:S01]  /*53a0*/  ULOP3.LUT UP0, URZ, UR48, 0x90, URZ, 0xc0, !UPT ;  /* 0x0000009030ff7892 */ /* 0x000fe2000f80c0ff */
[----:B------:R-:W-:Y:S01]  /*53b0*/  R2UR UR42, R21 ;  /* 0x00000000152a72ca */ /* 0x000fe200000e0000 */
[----:B------:R-:W-:Y:S01]  /*53c0*/  @!P1 IMAD.HI.U32 R3, R43, R11, RZ ;  /* 0x0000000b2b039227 */ /* 0x000fe200078e00ff */
[----:B------:R-:W-:Y:S02]  /*53d0*/  @!P1 SHF.R.U32.HI R0, RZ, R13, R0 ;  /* 0x0000000dff009219 */ /* 0x000fe40000011600 */
[----:B------:R-:W-:Y:S01]  /*53e0*/  R2UR UR41, R20 ;  /* 0x00000000142972ca */ /* 0x000fe200000e0000 */
[----:B------:R-:W-:Y:S01]  /*53f0*/  VIADD R112, R112, 0x1 ;  /* 0x0000000170707836 */ /* 0x000fe20000000000 */
[----:B------:R-:W-:Y:S02]  /*5400*/  @!P1 SHF.R.U32.HI R2, RZ, R14, R3 ;  /* 0x0000000eff029219 */ /* 0x000fe40000011603 */
[----:B------:R-:W-:Y:S02]  /*5410*/  @!P1 SEL R3, R45, R0, !P2 ;  /* 0x000000002d039207 */ /* 0x000fe40005000000 */
[----:B------:R-:W-:Y:S02]  /*5420*/  @!P1 SEL R2, R43, R2, !P0 ;  /* 0x000000022b029207 */ /* 0x000fe40004000000 */
[----:B------:R-:W-:Y:S01]  /*5430*/  @P4 SHF.R.U32.HI R103, RZ, 0x10, R17 ;  /* 0x00000010ff674819 */ /* 0x000fe20000011611 */
[----:B------:R-:W-:Y:S02]  /*5440*/  USHF.L.U32 UR42, UR42, 0x6, URZ ;  /* 0x000000062a2a7899 */ /* 0x000fe400080006ff */
[----:B------:R-:W-:Y:S02]  /*5450*/  @!P1 IMAD.IADD R0, R2, 0x1, -R3 ;  /* 0x0000000102009824 */ /* 0x000fe400078e0a03 */
[----:B------:R-:W-:Y:S01]  /*5460*/  @!P1 IMAD.IADD R2, R3, 0x1, -R2 ;  /* 0x0000000103029824 */ /* 0x000fe200078e0a02 */
[----:B------:R-:W-:Y:S01]  /*5470*/  USHF.L.U32 UR41, UR41, 0x7, URZ ;  /* 0x0000000729297899 */ /* 0x000fe200080006ff */
[----:B------:R-:W-:Y:S02]  /*5480*/  @!P1 IMAD R45, R0, R9, R45 ;  /* 0x00000009002d9224 */ /* 0x000fe400078e022d */
[----:B------:R-:W-:Y:S01]  /*5490*/  @!P1 IMAD R43, R2, R10, R43 ;  /* 0x0000000a022b9224 */ /* 0x000fe200078e022b */
[----:B------:R-:W-:Y:S08]  /*54a0*/  BRA.U !UP0, `(.L_x_98) ;  /* 0x0000000108407547 */ /* 0x000ff0000b800000 */
[----:B------:R-:W1:Y:S01]  /*54b0*/  LDCU.64 UR8, c[0x4][0x80] ;  /* 0x01001000ff0877ac */ /* 0x000e620008000a00 */
[----:B------:R-:W-:Y:S01]  /*54c0*/  MOV R3, 0x0 ;  /* 0x0000000000037802 */ /* 0x000fe20000000f00 */
[----:B------:R-:W-:Y:S02]  /*54d0*/  HFMA2 R12, -RZ, RZ, 0, 5.9604644775390625e-08 ;  /* 0x00000001ff0c7431 */ /* 0x000fe400000001ff */
[----:B------:R-:W-:Y:S02]  /*54e0*/  IMAD.MOV.U32 R8, RZ, RZ, 0x70 ;  /* 0x00000070ff087424 */ /* 0x000fe400078e00ff */
[----:B------:R-:W-:Y:S01]  /*54f0*/  IMAD.MOV.U32 R13, RZ, RZ, RZ ;  /* 0x000000ffff0d7224 */ /* 0x000fe200078e00ff */
[----:B------:R-:W2:Y:S01]  /*5500*/  LDCU.64 UR6, c[0x4][0x88] ;  /* 0x01001100ff0677ac */ /* 0x000ea20008000a00 */
[----:B------:R-:W3:Y:S01]  /*5510*/  LDC.64 R2, c[0x4][R3] ;  /* 0x0100000003027b82 */ /* 0x000ee20000000a00 */
[----:B------:R-:W4:Y:S01]  /*5520*/  LDCU.64 UR4, c[0x4][0x8] ;  /* 0x01000100ff0477ac */ /* 0x000f220008000a00 */
[----:B-1----:R-:W-:Y:S01]  /*5530*/  MOV R5, UR9 ;  /* 0x0000000900057c02 */ /* 0x002fe20008000f00 */
[----:B------:R-:W-:Y:S01]  /*5540*/  IMAD.U32 R4, RZ, RZ, UR8 ;  /* 0x00000008ff047e24 */ /* 0x000fe2000f8e00ff */
[----:B--2---:R-:W-:Y:S01]  /*5550*/  MOV R7, UR7 ;  /* 0x0000000700077c02 */ /* 0x004fe20008000f00 */
[----:B------:R-:W-:Y:S01]  /*5560*/  IMAD.U32 R6, RZ, RZ, UR6 ;  /* 0x00000006ff067e24 */ /* 0x000fe2000f8e00ff */
[----:B----4-:R-:W-:Y:S01]  /*5570*/  MOV R11, UR5 ;  /* 0x00000005000b7c02 */ /* 0x010fe20008000f00 */
[----:B------:R-:W-:Y:S02]  /*5580*/  IMAD.U32 R10, RZ, RZ, UR4 ;  /* 0x00000004ff0a7e24 */ /* 0x000fe4000f8e00ff */
[----:B------:R-:W-:Y:S07]  /*5590*/  LEPC R20, `(.L_x_98) ;  /* 0x000000001014794e */ /* 0x000fee0000000000 */
[----:B---3-5:R-:W-:Y:S05]  /*55a0*/  CALL.ABS.NOINC R2 ;  /* 0x0000000002007343 */ /* 0x028fea0003c00000 */
.L_x_98:
[----:B------:R-:W-:Y:S01]  /*55b0*/  LOP3.LUT P0, RZ, R108, 0x90, RZ, 0xc0, !PT ;  /* 0x000000906cff7812 */ /* 0x000fe2000780c0ff */
[----:B------:R-:W-:Y:S11]  /*55c0*/  BSSY.RECONVERGENT B6, `(.L_x_99) ;  /* 0x0000013000067945 */ /* 0x000ff60003800200 */
[----:B------:R-:W-:Y:S01]  /*55d0*/  @!UPT UIADD3 URZ, UPT, UPT, URZ, URZ, URZ ;  /* 0x000000fffffff290 */ /* 0x000fe2000fffe0ff */
[----:B------:R-:W-:Y:S05]  /*55e0*/  @!P0 BRA `(.L_x_100) ;  /* 0x0000000000408947 */ /* 0x000fea0003800000 */
        /* <DEDUP_REMOVED lines=16> */
.L_x_100:
[----:B------:R-:W-:Y:S05]  /*56f0*/  BSYNC.RECONVERGENT B6 ;  /* 0x0000000000067941 */ /* 0x000fea0003800200 */
.L_x_99:
[----:B------:R-:W-:Y:S01]  /*5700*/  ISETP.NE.U32.AND P4, PT, R90, RZ, PT ;  /* 0x000000ff5a00720c */ /* 0x000fe20003f85070 */
[----:B------:R-:W-:Y:S01]  /*5710*/  UISETP.NE.AND UP2, UPT, UR50, URZ, UPT ;  /* 0x000000ff3200728c */ /* 0x000fe2000bf45270 */
[----:B------:R-:W-:Y:S01]  /*5720*/  ISETP.NE.U32.AND P3, PT, RZ, UR38, PT ;  /* 0x00000026ff007c0c */ /* 0x000fe2000bf65070 */
[----:B------:R-:W-:Y:S01]  /*5730*/  UISETP.NE.U32.AND UP1, UPT, UR44, URZ, UPT ;  /* 0x000000ff2c00728c */ /* 0x000fe2000bf25070 */
[----:B------:R-:W-:Y:S01]  /*5740*/  ISETP.NE.AND.EX P4, PT, R91, RZ, PT, P4 ;  /* 0x000000ff5b00720c */ /* 0x000fe20003f85340 */
[----:B------:R-:W-:Y:S01]  /*5750*/  UPLOP3.LUT UP0, UPT, UPT, UPT, UPT, 0x40, 0x4 ;  /* 0x000000000004789c */ /* 0x000fe20003f0e870 */
[----:B------:R-:W-:Y:S01]  /*5760*/  ISETP.NE.AND.EX P3, PT, RZ, UR39, PT, P3 ;  /* 0x00000027ff007c0c */ /* 0x000fe2000bf65330 */
[----:B------:R-:W-:Y:S01]  /*5770*/  UISETP.NE.AND.EX UP1, UPT, UR45, URZ, UPT, UP1 ;  /* 0x000000ff2d00728c */ /* 0x000fe2000bf25310 */
[----:B------:R-:W-:Y:S04]  /*5780*/  PLOP3.LUT P1, PT, PT, PT, UP2, 0x80, 0x8 ;  /* 0x000000000008781c */ /* 0x000fe80003f2f028 */
[----:B------:R-:W-:Y:S06]  /*5790*/  @UP2 UPLOP3.LUT UP0, UPT, UPT, UPT, UP1, 0x80, 0x8 ;  /* 0x000000000008289c */ /* 0x000fec0003f0f010 */
[----:B------:R-:W-:Y:S01]  /*57a0*/  PLOP3.LUT P0, PT, PT, PT, UP0, 0x80, 0x8 ;  /* 0x000000000008781c */ /* 0x000fe20003f0f008 */
[----:B------:R-:W-:Y:S01]  /*57b0*/  @!UPT UIADD3 URZ, UPT, UPT, URZ, URZ, URZ ;  /* 0x000000fffffff290 */ /* 0x000fe2000fffe0ff */
[----:B------:R-:W-:Y:S11]  /*57c0*/  BRA.U !UP1, `(.L_x_101) ;  /* 0x0000000109387547 */ /* 0x000ff6000b800000 */
[----:B------:R-:W-:Y:S01]  /*57d0*/  UISETP.NE.U32.AND UP0, UPT, UR38, URZ, UPT ;  /* 0x000000ff2600728c */ /* 0x000fe2000bf05070 */
[----:B------:R-:W-:Y:S02]  /*57e0*/  HFMA2 R0, -RZ, RZ, 0, 5.9604644775390625e-08 ;  /* 0x00000001ff007431 */ /* 0x000fe400000001ff */
[----:B------:R-:W-:Y:S01]  /*57f0*/  IMAD.MOV.U32 R95, RZ, RZ, 0x1 ;  /* 0x00000001ff5f7424 */ /* 0x000fe200078e00ff */
[----:B------:R-:W-:Y:S06]  /*5800*/  UISETP.NE.AND.EX UP0, UPT, UR39, URZ, UPT, UP0 ;  /* 0x000000ff2700728c */ /* 0x000fec000bf05300 */
[----:B------:R-:W-:Y:S05]  /*5810*/  PLOP3.LUT P2, PT, PT, PT, UP0, 0x80, 0x8 ;  /* 0x000000000008781c */ /* 0x000fea0003f4f008 */
[----:B------:R-:W1:Y:S01]  /*5820*/  @UP0 LDCU.64 UR6, c[0x0][0x888] ;  /* 0x00011100ff0607ac */ /* 0x000e620008000a00 */
[----:B------:R-:W-:Y:S07]  /*5830*/  @UP0 UIMAD UR4, UR36, UR44, URZ ;  /* 0x0000002c240402a4 */ /* 0x000fee000f8e02ff */
[----:B------:R-:W-:Y:S01]  /*5840*/  @!P2 PRMT R95, R0, 0x7610, R95 ;  /* 0x00007610005fa816 */ /* 0x000fe2000000005f */
[----:B-1----:R-:W-:Y:S03]  /*5850*/  @UP0 UIMAD.WIDE UR6, UR4, 0x4, UR6 ;  /* 0x00000004040608a5 */ /* 0x002fe6000f8e0206 */
[----:B------:R-:W1:Y:S03]  /*5860*/  @!UP0 LDCU UR4, c[0x0][0x880] ;  /* 0x00011000ff0487ac */ /* 0x000e660008000800 */
[----:B------:R-:W-:Y:S01]  /*5870*/  IMAD.U32 R2, RZ, RZ, UR6 ;  /* 0x00000006ff027e24 */ /* 0x000fe2000f8e00ff */
[----:B------:R-:W-:Y:S05]  /*5880*/  MOV R3, UR7 ;  /* 0x0000000700037c02 */ /* 0x000fea0008000f00 */
[----:B-----5:R2:W5:Y:S02]  /*5890*/  @P2 LDG.E R49, desc[UR46][R2.64] ;  /* 0x0000002e02312981 */ /* 0x020564000c1e1900 */
[----:B-12---:R-:W-:Y:S02]  /*58a0*/  @!P2 IMAD.U32 R49, RZ, RZ, UR4 ;  /* 0x00000004ff31ae24 */ /* 0x006fe4000f8e00ff */
.L_x_101:
[----:B------:R-:W-:Y:S05]  /*58b0*/  @!P4 BRA `(.L_x_102) ;  /* 0x000000000020c947 */ /* 0x000fea0003800000 */
[----:B------:R-:W-:Y:S04]  /*58c0*/  ISETP.NE.U32.AND P2, PT, R88, RZ, PT ;  /* 0x000000ff5800720c */ /* 0x000fe80003f45070 */
[----:B------:R-:W-:Y:S11]  /*58d0*/  ISETP.NE.AND.EX P2, PT, R89, RZ, PT, P2 ;  /* 0x000000ff5900720c */ /* 0x000ff60003f45320 */
[----:B------:R-:W-:Y:S02]  /*58e0*/  @!UPT UIADD3 URZ, UPT, UPT, URZ, URZ, URZ ;  /* 0x000000fffffff290 */ /* 0x000fe4000fffe0ff */
[----:B------:R-:W1:Y:S01]  /*58f0*/  @P2 LDC.64 R2, c[0x0][0x8a8] ;  /* 0x00022a00ff022b82 */ /* 0x000e620000000a00 */
[----:B------:R-:W-:Y:S04]  /*5900*/  @P2 IMAD R0, R90, UR36, RZ ;  /* 0x000000245a002c24 */ /* 0x000fe8000f8e02ff */
[----:B-1----:R-:W-:Y:S05]  /*5910*/  @P2 IMAD.WIDE R2, R0, 0x4, R2 ;  /* 0x0000000400022825 */ /* 0x002fea00078e0202 */
[----:B-----5:R1:W5:Y:S02]  /*5920*/  @P2 LDG.E R46, desc[UR46][R2.64] ;  /* 0x0000002e022e2981 */ /* 0x020364000c1e1900 */
[----:B-1----:R-:W2:Y:S02]  /*5930*/  @!P2 LDC R46, c[0x0][0x8a0] ;  /* 0x00022800ff2eab82 */ /* 0x002ea40000000800 */
.L_x_102:
[----:B-----5:R-:W-:Y:S01]  /*5940*/  FSETP.NEU.AND P2, PT, R49, RZ, PT ;  /* 0x000000ff3100720b */ /* 0x020fe20003f4d000 */
[----:B------:R-:W-:Y:S01]  /*5950*/  BSSY B1, `(.L_x_103) ;  /* 0x0000041000017945 */ /* 0x000fe20003800000 */
[----:B------:R-:W-:Y:S01]  /*5960*/  SEL R5, RZ, 0xffffffff, P3 ;  /* 0xffffffffff057807 */ /* 0x000fe20001800000 */
[----:B------:R-:W-:Y:S01]  /*5970*/  IMAD.MOV.U32 R114, RZ, RZ, 0x1 ;  /* 0x00000001ff727424 */ /* 0x000fe200078e00ff */
[----:B------:R-:W-:Y:S01]  /*5980*/  LOP3.LUT P3, RZ, R95, 0xff, RZ, 0xc0, !PT ;  /* 0x000000ff5fff7812 */ /* 0x000fe2000786c0ff */
[C---:B------:R-:W-:Y:S01]  /*5990*/  IMAD R48, R44.reuse, 0x40, R47 ;  /* 0x000000402c307824 */ /* 0x040fe200078e022f */
[----:B------:R-:W-:Y:S02]  /*59a0*/  @P1 SEL R0, RZ, 0xffffffff, P2 ;  /* 0xffffffffff001807 */ /* 0x000fe40001000000 */
[----:B------:R-:W-:Y:S02]  /*59b0*/  CS2R R86, SRZ ;  /* 0x0000000000567805 */ /* 0x000fe4000001ff00 */
[----:B------:R-:W-:Y:S02]  /*59c0*/  LEA R3, R105, UR49, 0x3 ;  /* 0x0000003169037c11 */ /* 0x000fe4000f8e18ff */
[----:B------:R-:W-:Y:S02]  /*59d0*/  CS2R R84, SRZ ;  /* 0x0000000000547805 */ /* 0x000fe4000001ff00 */
[----:B------:R-:W-:Y:S02]  /*59e0*/  @P0 SEL R0, R5, R0, !P3 ;  /* 0x0000000005000207 */ /* 0x000fe40005800000 */
[----:B------:R-:W-:Y:S02]  /*59f0*/  CS2R R82, SRZ ;  /* 0x0000000000527805 */ /* 0x000fe4000001ff00 */
[----:B------:R-:W-:Y:S02]  /*5a00*/  LEA R111, R44, UR49, 0x3 ;  /* 0x000000312c6f7c11 */ /* 0x000fe4000f8e18ff */
[----:B------:R-:W-:Y:S02]  /*5a10*/  CS2R R80, SRZ ;  /* 0x0000000000507805 */ /* 0x000fe4000001ff00 */
[----:B------:R-:W-:Y:S02]  /*5a20*/  @P1 LOP3.LUT R0, R0, 0x1, RZ, 0xc0, !PT ;  /* 0x0000000100001812 */ /* 0x000fe400078ec0ff */
[----:B------:R-:W-:Y:S02]  /*5a30*/  SHF.L.U32 R4, R107, 0x1f, RZ ;  /* 0x0000001f6b047819 */ /* 0x000fe400000006ff */
[----:B------:R-:W-:Y:S02]  /*5a40*/  ISETP.NE.U32.OR P5, PT, R0, 0x1, !P1 ;  /* 0x000000010000780c */ /* 0x000fe40004fa5470 */
[----:B------:R-:W-:Y:S02]  /*5a50*/  SEL R0, RZ, 0xffffffff, P2 ;  /* 0xffffffffff007807 */ /* 0x000fe40001000000 */
[----:B------:R-:W-:Y:S02]  /*5a60*/  PLOP3.LUT P2, PT, PT, PT, UP1, 0x80, 0x8 ;  /* 0x000000000008781c */ /* 0x000fe40003f4f018 */
[----:B------:R-:W-:Y:S07]  /*5a70*/  P2R R113, PR, RZ, 0x20 ;  /* 0x00000020ff717803 */ /* 0x000fee0000000000 */
[----:B------:R-:W-:Y:S04]  /*5a80*/  @P5 SHF.L.U32 R2, R104, 0x1f, RZ ;  /* 0x0000001f68025819 */ /* 0x000fe800000006ff */
[----:B------:R-:W1:Y:S01]  /*5a90*/  @P5 SYNCS.PHASECHK.TRANS64.TRYWAIT P1, [R3+URZ+0x30], R2 ;  /* 0x00003002030055a7 */ /* 0x000e6200080211ff */
[----:B------:R-:W-:Y:S04]  /*5aa0*/  @P2 SEL R0, R5, R0, !P3 ;  /* 0x0000000005002207 */ /* 0x000fe80005800000 */
[----:B------:R-:W-:Y:S04]  /*5ab0*/  LOP3.LUT R0, R0, 0x1, RZ, 0xc0, !PT ;  /* 0x0000000100007812 */ /* 0x000fe800078ec0ff */
[----:B------:R-:W-:Y:S04]  /*5ac0*/  ISETP.NE.U32.AND P4, PT, R0, 0x1, PT ;  /* 0x000000010000780c */ /* 0x000fe80003f85070 */
[----:B------:R-:W-:Y:S01]  /*5ad0*/  P2R R115, PR, RZ, 0x10 ;  /* 0x00000010ff737803 */ /* 0x000fe20000000000 */
[----:B------:R3:W4:Y:S01]  /*5ae0*/  SYNCS.PHASECHK.TRANS64.TRYWAIT P0, [R111+URZ+0x80], R4 ;  /* 0x000080046f0075a7 */ /* 0x00072200080011ff */
[----:B-1----:R-:W-:Y:S01]  /*5af0*/  @P5 SEL R114, RZ, 0x1, !P1 ;  /* 0x00000001ff725807 */ /* 0x002fe20004800000 */
[----:B---3--:R-:W-:Y:S06]  /*5b00*/  @!P5 BRA `(.L_x_104) ;  /* 0x000000000094d947 */ /* 0x008fec0003800000 */
[----:B------:R-:W-:Y:S01]  /*5b10*/  @P4 IMAD R5, R105, 0x1000, R100 ;  /* 0x0000100069054824 */ /* 0x000fe200078e0264 */
[----:B------:R-:W-:Y:S01]  /*5b20*/  LOP3.LUT P5, RZ, R101, 0x80, RZ, 0xc0, !PT ;  /* 0x0000008065ff7812 */ /* 0x000fe200078ac0ff */
[----:B------:R-:W-:Y:S01]  /*5b30*/  BSSY B0, `(.L_x_105) ;  /* 0x0000010000007945 */ /* 0x000fe20003800000 */
[----:B------:R-:W-:Y:S01]  /*5b40*/  ISETP.NE.AND P2, PT, R114, RZ, PT ;  /* 0x000000ff7200720c */ /* 0x000fe20003f45270 */
[----:B------:R-:W-:Y:S01]  /*5b50*/  @P4 VIADD R2, R5, UR49 ;  /* 0x0000003105024c36 */ /* 0x000fe20008000000 */
[----:B------:R-:W-:Y:S02]  /*5b60*/  PLOP3.LUT P1, PT, PT, PT, PT, 0x8, 0x80 ;  /* 0x000000000080781c */ /* 0x000fe40003f2e170 */
[----:B------:R-:W-:Y:S02]  /*5b70*/  CS2R R82, SRZ ;  /* 0x0000000000527805 */ /* 0x000fe4000001ff00 */
[----:B------:R-:W-:Y:S01]  /*5b80*/  @P4 PLOP3.LUT P1, PT, P5, PT, PT, 0x80, 0x8 ;  /* 0x000000000008481c */ /* 0x000fe20002f2f070 */
[C---:B------:R-:W-:Y:S01]  /*5b90*/  @P4 VIADD R0, R2.reuse, 0x200 ;  /* 0x0000020002004836 */ /* 0x040fe20000000000 */
[----:B------:R-:W-:Y:S01]  /*5ba0*/  CS2R R80, SRZ ;  /* 0x0000000000507805 */ /* 0x000fe2000001ff00 */
[----:B------:R-:W-:Y:S01]  /*5bb0*/  @P4 VIADD R2, R2, 0x210 ;  /* 0x0000021002024836 */ /* 0x000fe20000000000 */
[----:B------:R-:W-:Y:S02]  /*5bc0*/  CS2R R86, SRZ ;  /* 0x0000000000567805 */ /* 0x000fe4000001ff00 */
[----:B------:R-:W-:Y:S07]  /*5bd0*/  CS2R R84, SRZ ;  /* 0x0000000000547805 */ /* 0x000fee000001ff00 */
[----:B------:R-:W-:Y:S01]  /*5be0*/  @P1 VIADD R2, R0, 0xfffffff0 ;  /* 0xfffffff000021836 */ /* 0x000fe20000000000 */
[----:B------:R-:W-:Y:S06]  /*5bf0*/  @P2 BRA `(.L_x_106) ;  /* 0x00000000000c2947 */ /* 0x000fec0003800000 */
[----:B------:R-:W-:Y:S04]  /*5c00*/  SHF.L.U32 R0, R104, 0x1f, RZ ;  /* 0x0000001f68007819 */ /* 0x000fe800000006ff */
[----:B------:R-:W1:Y:S02]  /*5c10*/  SYNCS.PHASECHK.TRANS64.TRYWAIT P1, [R3+URZ+0x30], R0 ;  /* 0x00003000030075a7 */ /* 0x000e6400080211ff */
[----:B-1----:R-:W-:Y:S05]  /*5c20*/  @!P1 BRA `(.L_x_107) ;  /* 0x0000002400489947 */ /* 0x002fea0003800000 */
.L_x_106:
[----:B------:R-:W-:Y:S05]  /*5c30*/  BSYNC B0 ;  /* 0x0000000000007941 */ /* 0x000fea0003800000 */
.L_x_105:
[----:B------:R-:W-:Y:S01]  /*5c40*/  ISETP.NE.AND P1, PT, R115, RZ, PT ;  /* 0x000000ff7300720c */ /* 0x000fe20003f25270 */
[----:B-1----:R-:W-:Y:S02]  /*5c50*/  VIADD R3, R3, 0x40 ;  /* 0x0000004003037836 */ /* 0x002fe40000000000 */
[----:B------:R-:W-:Y:S02]  /*5c60*/  IMAD.U32 R0, RZ, RZ, UR37 ;  /* 0x00000025ff007e24 */ /* 0x000fe4000f8e00ff */
[----:B------:R-:W-:Y:S03]  /*5c70*/  VIADD R105, R105, 0x1 ;  /* 0x0000000169697836 */ /* 0x000fe60000000000 */
[----:B------:R-:W-:Y:S05]  /*5c80*/  PRMT R0, R0, 0x654, R3 ;  /* 0x0000065400007816 */ /* 0x000fea0000000003 */
[----:B------:R1:W3:Y:S04]  /*5c90*/  @P1 LDS.128 R80, [R5+UR49+0x200] ;  /* 0x0002003105501984 */ /* 0x0002e80008000c00 */
[----:B------:R1:W1:Y:S01]  /*5ca0*/  @P1 LDS.128 R84, [R2] ;  /* 0x0000000002541984 */ /* 0x0002620000000c00 */
[C---:B------:R-:W-:Y:S01]  /*5cb0*/  ISETP.NE.AND P1, PT, R105.reuse, 0x2, PT ;  /* 0x000000026900780c */ /* 0x040fe20003f25270 */
[----:B------:R-:W-:Y:S01]  /*5cc0*/  @!PT LDS RZ, [RZ] ;  /* 0x00000000fffff984 */ /* 0x000fe20000000800 */
[----:B------:R-:W-:Y:S01]  /*5cd0*/  @!PT LDS RZ, [RZ] ;  /* 0x00000000fffff984 */ /* 0x000fe20000000800 */
[----:B------:R-:W-:Y:S01]  /*5ce0*/  @!PT LDS RZ, [RZ] ;  /* 0x00000000fffff984 */ /* 0x000fe20000000800 */
[----:B------:R-:W-:Y:S01]  /*5cf0*/  @!PT LDS RZ, [RZ] ;  /* 0x00000000fffff984 */ /* 0x000fe20000000800 */
[----:B------:R5:W-:Y:S06]  /*5d00*/  MEMBAR.ALL.CTA ;  /* 0x0000000000007992 */ /* 0x000bec0000008000 */
[----:B-----5:R-:W5:Y:S01]  /*5d10*/  FENCE.VIEW.ASYNC.S ;  /* 0x00000000000073c6 */ /* 0x020f620000000000 */
[----:B------:R-:W-:Y:S02]  /*5d20*/  SEL R3, RZ, 0x1, P1 ;  /* 0x00000001ff037807 */ /* 0x000fe40000800000 */
[----:B------:R-:W-:Y:S02]  /*5d30*/  SEL R105, R105, RZ, P1 ;  /* 0x000000ff69697207 */ /* 0x000fe40000800000 */
[----:B------:R-:W-:Y:S01]  /*5d40*/  LOP3.LUT R104, R104, R3, RZ, 0x3c, !PT ;  /* 0x0000000368687212 */ /* 0x000fe200078e3cff */
[----:B-----5:R1:W-:Y:S06]  /*5d50*/  SYNCS.ARRIVE.TRANS64.RED.A1T0 RZ, [R0+URZ], RZ ;  /* 0x000000ff00ff79a7 */ /* 0x0203ec00081004ff */
.L_x_104:
[----:B------:R-:W-:Y:S05]  /*5d60*/  BSYNC B1 ;  /* 0x0000000000017941 */ /* 0x000fea0003800000 */
.L_x_103:
[----:B------:R-:W-:Y:S04]  /*5d70*/  SHF.R.U32.HI R3, RZ, 0x15, R48 ;  /* 0x00000015ff037819 */ /* 0x000fe80000011630 */
[----:B------:R-:W-:Y:S01]  /*5d80*/  LOP3.LUT P1, RZ, R3, 0x3, R102, 0x48, !PT ;  /* 0x0000000303ff7812 */ /* 0x000fe20007824866 */
[----:B------:R-:W-:Y:S01]  /*5d90*/  @!UPT UIADD3 URZ, UPT, UPT, URZ, URZ, URZ ;  /* 0x000000fffffff290 */ /* 0x000fe2000fffe0ff */
[----:B----4-:R-:W-:Y:S11]  /*5da0*/  @P0 BRA `(.L_x_108) ;  /* 0x0000000000080947 */ /* 0x010ff60003800000 */
[----:B------:R-:W4:Y:S02]  /*5db0*/  SYNCS.PHASECHK.TRANS64.TRYWAIT P0, [R111+URZ+0x80], R4 ;  /* 0x000080046f0075a7 */ /* 0x000f2400080011ff */
[----:B----4-:R-:W-:Y:S05]  /*5dc0*/  @!P0 BRA `(.L_x_109) ;  /* 0x0000002000f48947 */ /* 0x010fea0003800000 */
.L_x_108:
[----:B------:R-:W-:Y:S05]  /*5dd0*/  @!P1 BRA `(.L_x_110) ;  /* 0x0000000000409947 */ /* 0x000fea0003800000 */
[----:B------:R-:W5:Y:S01]  /*5de0*/  LDCU.64 UR8, c[0x4][0x70] ;  /* 0x01000e00ff0877ac */ /* 0x000f620008000a00 */
[----:B------:R-:W-:Y:S01]  /*5df0*/  MOV R3, 0x0 ;  /* 0x0000000000037802 */ /* 0x000fe20000000f00 */
[----:B------:R-:W-:Y:S02]  /*5e00*/  HFMA2 R12, -RZ, RZ, 0, 5.9604644775390625e-08 ;  /* 0x00000001ff0c7431 */ /* 0x000fe400000001ff */
[----:B------:R-:W-:Y:S02]  /*5e10*/  IMAD.MOV.U32 R8, RZ, RZ, 0x192 ;  /* 0x00000192ff087424 */ /* 0x000fe400078e00ff */
[----:B------:R-:W-:Y:S01]  /*5e20*/  IMAD.MOV.U32 R13, RZ, RZ, RZ ;  /* 0x000000ffff0d7224 */ /* 0x000fe200078e00ff */
[----:B------:R-:W2:Y:S01]  /*5e30*/  LDCU.64 UR6, c[0x4][0x78] ;  /* 0x01000f00ff0677ac */ /* 0x000ea20008000a00 */
[----:B-1----:R-:W1:Y:S01]  /*5e40*/  LDC.64 R2, c[0x4][R3] ;  /* 0x0100000003027b82 */ /* 0x002e620000000a00 */
[----:B------:R-:W3:Y:S01]  /*5e50*/  LDCU.64 UR4, c[0x4][0x10] ;  /* 0x01000200ff0477ac */ /* 0x000ee20008000a00 */
[----:B-----5:R-:W-:Y:S01]  /*5e60*/  MOV R5, UR9 ;  /* 0x0000000900057c02 */ /* 0x020fe20008000f00 */
[----:B----4-:R-:W-:Y:S01]  /*5e70*/  IMAD.U32 R4, RZ, RZ, UR8 ;  /* 0x00000008ff047e24 */ /* 0x010fe2000f8e00ff */
[----:B--2---:R-:W-:Y:S01]  /*5e80*/  MOV R7, UR7 ;  /* 0x0000000700077c02 */ /* 0x004fe20008000f00 */
[----:B------:R-:W-:Y:S01]  /*5e90*/  IMAD.U32 R6, RZ, RZ, UR6 ;  /* 0x00000006ff067e24 */ /* 0x000fe2000f8e00ff */
[----:B---3--:R-:W-:Y:S01]  /*5ea0*/  MOV R11, UR5 ;  /* 0x00000005000b7c02 */ /* 0x008fe20008000f00 */
[----:B------:R-:W-:Y:S02]  /*5eb0*/  IMAD.U32 R10, RZ, RZ, UR4 ;  /* 0x00000004ff0a7e24 */ /* 0x000fe4000f8e00ff */
[----:B------:R-:W-:Y:S07]  /*5ec0*/  LEPC R20, `(.L_x_110) ;  /* 0x000000001014794e */ /* 0x000fee0000000000 */
[----:B-1----:R-:W-:Y:S05]  /*5ed0*/  CALL.ABS.NOINC R2 ;  /* 0x0000000002007343 */ /* 0x002fea0003c00000 */
.L_x_110:
[-C--:B---3--:R-:W-:Y:S01]  /*5ee0*/  F2FP.F16.E5M2.UNPACK_B R51, R80.reuse ;  /* 0x00000050ff33723e */ /* 0x088fe200020004ff */
[----:B------:R-:W-:Y:S05]  /*5ef0*/  WARPSYNC.ALL ;  /* 0x0000000000007948 */ /* 0x000fea0003800000 */
[----:B------:R-:W-:Y:S01]  /*5f00*/  R2UR UR4, R48 ;  /* 0x00000000300472ca */ /* 0x000fe200000e0000 */
[--C-:B------:R-:W-:Y:S01]  /*5f10*/  HADD2.F32 R50, -RZ, R51.reuse.H0_H0 ;  /* 0x20000033ff327230 */ /* 0x100fe20000004100 */
[----:B------:R-:W-:Y:S01]  /*5f20*/  F2FP.F16.E5M2.UNPACK_B R53, R80.H1 ;  /* 0x00000050ff35723e */ /* 0x000fe200030004ff */
[----:B------:R-:W-:Y:S01]  /*5f30*/  HADD2.F32 R51, -RZ, R51.H1_H1 ;  /* 0x30000033ff337230 */ /* 0x000fe20000004100 */
[-C--:B------:R-:W-:Y:S01]  /*5f40*/  F2FP.F16.E5M2.UNPACK_B R55, R81.reuse ;  /* 0x00000051ff37723e */ /* 0x080fe200020004ff */
[----:B------:R-:W-:Y:S01]  /*5f50*/  BSSY.RECONVERGENT B0, `(.L_x_111) ;  /* 0x000009e000007945 */ /* 0x000fe20003800200 */
[----:B------:R-:W-:Y:S01]  /*5f60*/  F2FP.F16.E5M2.UNPACK_B R57, R81.H1 ;  /* 0x00000051ff39723e */ /* 0x000fe200030004ff */
[--C-:B------:R-:W-:Y:S01]  /*5f70*/  HADD2.F32 R52, -RZ, R53.reuse.H0_H0 ;  /* 0x20000035ff347230 */ /* 0x100fe20000004100 */
[-C--:B------:R-:W-:Y:S01]  /*5f80*/  F2FP.F16.E5M2.UNPACK_B R59, R82.reuse ;  /* 0x00000052ff3b723e */ /* 0x080fe200020004ff */
[----:B------:R-:W-:Y:S01]  /*5f90*/  HADD2.F32 R54, -RZ, R53.H1_H1 ;  /* 0x30000035ff367230 */ /* 0x000fe20000004100 */
[----:B------:R-:W-:Y:S01]  /*5fa0*/  F2FP.F16.E5M2.UNPACK_B R61, R82.H1 ;  /* 0x00000052ff3d723e */ /* 0x000fe200030004ff */
[--C-:B------:R-:W-:Y:S01]  /*5fb0*/  HADD2.F32 R53, -RZ, R55.reuse.H0_H0 ;  /* 0x20000037ff357230 */ /* 0x100fe20000004100 */
[-C--:B------:R-:W-:Y:S01]  /*5fc0*/  F2FP.F16.E5M2.UNPACK_B R63, R83.reuse ;  /* 0x00000053ff3f723e */ /* 0x080fe200020004ff */
[----:B-1--4-:R-:W2:Y:S01]  /*5fd0*/  LDTM.x32 R4, tmem[UR4] ;  /* 0x00000004000479ee */ /* 0x012ea200082c0000 */
[----:B------:R-:W-:Y:S01]  /*5fe0*/  F2FP.F16.E5M2.UNPACK_B R65, R83.H1 ;  /* 0x00000053ff41723e */ /* 0x000fe200030004ff */
[----:B------:R-:W-:Y:S01]  /*5ff0*/  HADD2.F32 R56, -RZ, R55.H1_H1 ;  /* 0x30000037ff387230 */ /* 0x000fe20000004100 */
[-C--:B------:R-:W-:Y:S01]  /*6000*/  F2FP.F16.E5M2.UNPACK_B R67, R84.reuse ;  /* 0x00000054ff43723e */ /* 0x080fe200020004ff */
[----:B------:R-:W-:Y:S01]  /*6010*/  HADD2.F32 R60, -RZ, R59.H1_H1 ;  /* 0x3000003bff3c7230 */ /* 0x000fe20000004100 */
[----:B------:R-:W-:Y:S01]  /*6020*/  IADD3 R125, PT, PT, R100, UR49, RZ ;  /* 0x00000031647d7c10 */ /* 0x000fe2000fffe0ff */
[----:B------:R-:W-:Y:S01]  /*6030*/  HADD2.F32 R64, -RZ, R63.H1_H1 ;  /* 0x3000003fff407230 */ /* 0x000fe20000004100 */
[----:B------:R-:W-:Y:S01]  /*6040*/  ISETP.NE.AND P6, PT, R113, RZ, PT ;  /* 0x000000ff7100720c */ /* 0x000fe20003fc5270 */
[----:B------:R-:W-:Y:S01]  /*6050*/  HADD2.F32 R68, -RZ, R67.H1_H1 ;  /* 0x30000043ff447230 */ /* 0x000fe20000004100 */
[----:B------:R-:W-:Y:S01]  /*6060*/  LOP3.LUT P5, RZ, R101, 0x80, RZ, 0xc0, !PT ;  /* 0x0000008065ff7812 */ /* 0x000fe200078ac0ff */
[--C-:B------:R-:W-:Y:S01]  /*6070*/  HADD2.F32 R55, -RZ, R57.reuse.H0_H0 ;  /* 0x20000039ff377230 */ /* 0x100fe20000004100 */
[----:B------:R-:W-:Y:S01]  /*6080*/  F2FP.F16.E5M2.UNPACK_B R69, R84.H1 ;  /* 0x00000054ff45723e */ /* 0x000fe200030004ff */
[----:B------:R-:W-:Y:S01]  /*6090*/  HADD2.F32 R58, -RZ, R57.H1_H1 ;  /* 0x30000039ff3a7230 */ /* 0x000fe20000004100 */
[-C--:B------:R-:W-:Y:S01]  /*60a0*/  F2FP.F16.E5M2.UNPACK_B R71, R85.reuse ;  /* 0x00000055ff47723e */ /* 0x080fe200020004ff */
[----:B------:R-:W-:Y:S01]  /*60b0*/  HADD2.F32 R57, -RZ, R59.H0_H0 ;  /* 0x2000003bff397230 */ /* 0x000fe20000004100 */
[----:B------:R-:W-:Y:S01]  /*60c0*/  F2FP.F16.E5M2.UNPACK_B R73, R85.H1 ;  /* 0x00000055ff49723e */ /* 0x000fe200030004ff */
[----:B------:R-:W-:Y:S01]  /*60d0*/  HADD2.F32 R59, -RZ, R61.H0_H0 ;  /* 0x2000003dff3b7230 */ /* 0x000fe20000004100 */
[-C--:B------:R-:W-:Y:S01]  /*60e0*/  F2FP.F16.E5M2.UNPACK_B R75, R86.reuse ;  /* 0x00000056ff4b723e */ /* 0x080fe200020004ff */
[----:B------:R-:W-:Y:S01]  /*60f0*/  HADD2.F32 R72, -RZ, R71.H1_H1 ;  /* 0x30000047ff487230 */ /* 0x000fe20000004100 */
[----:B------:R-:W-:Y:S01]  /*6100*/  F2FP.F16.E5M2.UNPACK_B R77, R86.H1 ;  /* 0x00000056ff4d723e */ /* 0x000fe200030004ff */
[----:B------:R-:W-:Y:S01]  /*6110*/  HADD2.F32 R62, -RZ, R61.H1_H1 ;  /* 0x3000003dff3e7230 */ /* 0x000fe20000004100 */
[----:B------:R-:W-:Y:S01]  /*6120*/  F2FP.F16.E5M2.UNPACK_B R79, R87.H1 ;  /* 0x00000057ff4f723e */ /* 0x000fe200030004ff */
[----:B------:R-:W-:Y:S01]  /*6130*/  HADD2.F32 R61, -RZ, R63.H0_H0 ;  /* 0x2000003fff3d7230 */ /* 0x000fe20000004100 */
[----:B------:R-:W-:Y:S01]  /*6140*/  ISETP.NE.AND P0, PT, R109, RZ, PT ;  /* 0x000000ff6d00720c */ /* 0x000fe20003f05270 */
[C---:B--2---:R-:W-:Y:S01]  /*6150*/  FMUL R0, R46.reuse, R4 ;  /* 0x000000042e007220 */ /* 0x044fe20000400000 */
[C---:B------:R-:W-:Y:S01]  /*6160*/  FMUL R2, R46.reuse, R5 ;  /* 0x000000052e027220 */ /* 0x040fe20000400000 */
[C---:B------:R-:W-:Y:S01]  /*6170*/  FMUL R4, R46.reuse, R8 ;  /* 0x000000082e047220 */ /* 0x040fe20000400000 */
[C---:B------:R-:W-:Y:S01]  /*6180*/  FMUL R5, R46.reuse, R9 ;  /* 0x000000092e057220 */ /* 0x040fe20000400000 */
[C---:B------:R-:W-:Y:S01]  /*6190*/  FFMA R0, R49.reuse, R50, R0 ;  /* 0x0000003231007223 */ /* 0x040fe20000000000 */
[C---:B------:R-:W-:Y:S01]  /*61a0*/  FFMA R2, R49.reuse, R51, R2 ;  /* 0x0000003331027223 */ /* 0x040fe20000000002 */
[C---:B------:R-:W-:Y:S01]  /*61b0*/  FMUL R8, R46.reuse, R12 ;  /* 0x0000000c2e087220 */ /* 0x040fe20000400000 */
[C---:B------:R-:W-:Y:S01]  /*61c0*/  FMUL R9, R46.reuse, R13 ;  /* 0x0000000d2e097220 */ /* 0x040fe20000400000 */
[C---:B------:R-:W-:Y:S01]  /*61d0*/  FMUL R12, R46.reuse, R16 ;  /* 0x000000102e0c7220 */ /* 0x040fe20000400000 */
[C---:B------:R-:W-:Y:S01]  /*61e0*/  FMUL R13, R46.reuse, R17 ;  /* 0x000000112e0d7220 */ /* 0x040fe20000400000 */
[C---:B------:R-:W-:Y:S01]  /*61f0*/  FMUL R16, R46.reuse, R20 ;  /* 0x000000142e107220 */ /* 0x040fe20000400000 */
[C---:B------:R-:W-:Y:S01]  /*6200*/  FMUL R17, R46.reuse, R21 ;  /* 0x000000152e117220 */ /* 0x040fe20000400000 */
[C---:B------:R-:W-:Y:S01]  /*6210*/  FMUL R20, R46.reuse, R24 ;  /* 0x000000182e147220 */ /* 0x040fe20000400000 */
[C---:B------:R-:W-:Y:S01]  /*6220*/  FMUL R21, R46.reuse, R25 ;  /* 0x000000192e157220 */ /* 0x040fe20000400000 */
[----:B------:R-:W-:Y:S02]  /*6230*/  HADD2.F32 R76, -RZ, R75.H1_H1 ;  /* 0x3000004bff4c7230 */ /* 0x000fe40000004100 */
[C---:B------:R-:W-:Y:S01]  /*6240*/  FMUL R24, R46.reuse, R28 ;  /* 0x0000001c2e187220 */ /* 0x040fe20000400000 */
[C---:B------:R-:W-:Y:S01]  /*6250*/  FMUL R25, R46.reuse, R29 ;  /* 0x0000001d2e197220 */ /* 0x040fe20000400000 */
[C---:B------:R-:W-:Y:S01]  /*6260*/  FMUL R28, R46.reuse, R32 ;  /* 0x000000202e1c7220 */ /* 0x040fe20000400000 */
[C---:B------:R-:W-:Y:S01]  /*6270*/  FMUL R29, R46.reuse, R33 ;  /* 0x000000212e1d7220 */ /* 0x040fe20000400000 */
[C---:B------:R-:W-:Y:S01]  /*6280*/  FMUL R3, R46.reuse, R6 ;  /* 0x000000062e037220 */ /* 0x040fe20000400000 */
[C---:B------:R-:W-:Y:S01]  /*6290*/  FMUL R7, R46.reuse, R7 ;  /* 0x000000072e077220 */ /* 0x040fe20000400000 */
[----:B------:R-:W-:Y:S01]  /*62a0*/  FMUL R6, R46, R10 ;  /* 0x0000000a2e067220 */ /* 0x000fe20000400000 */
[----:B------:R-:W-:Y:S01]  /*62b0*/  F2FP.F16.E5M2.UNPACK_B R50, R87 ;  /* 0x00000057ff32723e */ /* 0x000fe200020004ff */
[C---:B------:R-:W-:Y:S01]  /*62c0*/  FFMA R3, R49.reuse, R52, R3 ;  /* 0x0000003431037223 */ /* 0x040fe20000000003 */
[C---:B------:R-:W-:Y:S01]  /*62d0*/  FFMA R7, R49.reuse, R54, R7 ;  /* 0x0000003631077223 */ /* 0x040fe20000000007 */
[----:B------:R-:W-:Y:S01]  /*62e0*/  @P6 SHF.L.U32 R32, R104, 0x1f, RZ ;  /* 0x0000001f68206819 */ /* 0x000fe200000006ff */
[C---:B------:R-:W-:Y:S01]  /*62f0*/  FFMA R4, R49.reuse, R53, R4 ;  /* 0x0000003531047223 */ /* 0x040fe20000000004 */
[----:B------:R-:W-:Y:S01]  /*6300*/  FFMA R5, R49, R56, R5 ;  /* 0x0000003831057223 */ /* 0x000fe20000000005 */
[C---:B------:R-:W-:Y:S01]  /*6310*/  FMUL R11, R46.reuse, R11 ;  /* 0x0000000b2e0b7220 */ /* 0x040fe20000400000 */
[----:B------:R-:W-:Y:S01]  /*6320*/  F2FP.SATFINITE.E5M2.F32.PACK_AB_MERGE_C R113, R7, R3, RZ ;  /* 0x000000030771723e */ /* 0x000fe200048060ff */
[C---:B------:R-:W-:Y:S01]  /*6330*/  FFMA R6, R49.reuse, R55, R6 ;  /* 0x0000003731067223 */ /* 0x040fe20000000006 */
[----:B------:R-:W-:Y:S01]  /*6340*/  FMUL R10, R46, R14 ;  /* 0x0000000e2e0a7220 */ /* 0x000fe20000400000 */
[C---:B------:R-:W-:Y:S01]  /*6350*/  FFMA R11, R49.reuse, R58, R11 ;  /* 0x0000003a310b7223 */ /* 0x040fe2000000000b */
[----:B------:R-:W-:Y:S01]  /*6360*/  F2FP.SATFINITE.E5M2.F32.PACK_AB_MERGE_C R116, R2, R0, R113 ;  /* 0x000000000274723e */ /* 0x000fe20004806071 */
[C---:B------:R-:W-:Y:S01]  /*6370*/  FMUL R15, R46.reuse, R15 ;  /* 0x0000000f2e0f7220 */ /* 0x040fe20000400000 */
[----:B------:R-:W-:Y:S01]  /*6380*/  MOV R113, 0x10 ;  /* 0x0000001000717802 */ /* 0x000fe20000000f00 */
[----:B------:R-:W-:Y:S01]  /*6390*/  FFMA R8, R49, R57, R8 ;  /* 0x0000003931087223 */ /* 0x000fe20000000008 */
[----:B------:R-:W-:Y:S01]  /*63a0*/  F2FP.SATFINITE.E5M2.F32.PACK_AB_MERGE_C R117, R11, R6, RZ ;  /* 0x000000060b75723e */ /* 0x000fe200048060ff */
[----:B------:R-:W-:Y:S01]  /*63b0*/  FFMA R9, R49, R60, R9 ;  /* 0x0000003c31097223 */ /* 0x000fe20000000009 */
[--C-:B------:R-:W-:Y:S01]  /*63c0*/  HADD2.F32 R63, -RZ, R65.reuse.H0_H0 ;  /* 0x20000041ff3f7230 */ /* 0x100fe20000004100 */
[----:B------:R-:W-:Y:S01]  /*63d0*/  SEL R124, R113, 0xfffffff0, !P5 ;  /* 0xfffffff0717c7807 */ /* 0x000fe20006800000 */
[----:B------:R-:W-:Y:S01]  /*63e0*/  FFMA R10, R49, R59, R10 ;  /* 0x0000003b310a7223 */ /* 0x000fe2000000000a */
[----:B------:R-:W-:Y:S01]  /*63f0*/  F2FP.SATFINITE.E5M2.F32.PACK_AB_MERGE_C R117, R5, R4, R117 ;  /* 0x000000040575723e */ /* 0x000fe20004806075 */
[----:B------:R-:W-:Y:S01]  /*6400*/  FFMA R15, R49, R62, R15 ;  /* 0x0000003e310f7223 */ /* 0x000fe2000000000f */
[----:B------:R-:W-:Y:S01]  /*6410*/  IADD3 R113, PT, PT, R125, R124, RZ ;  /* 0x0000007c7d717210 */ /* 0x000fe20007ffe0ff */
[C---:B------:R-:W-:Y:S01]  /*6420*/  FFMA R12, R49.reuse, R61, R12 ;  /* 0x0000003d310c7223 */ /* 0x040fe2000000000c */
[----:B------:R-:W-:Y:S01]  /*6430*/  FFMA R13, R49, R64, R13 ;  /* 0x00000040310d7223 */ /* 0x000fe2000000000d */
[--C-:B------:R-:W-:Y:S01]  /*6440*/  HADD2.F32 R51, -RZ, R50.reuse.H0_H0 ;  /* 0x20000032ff337230 */ /* 0x100fe20000004100 */
[----:B------:R-:W-:Y:S01]  /*6450*/  F2FP.SATFINITE.E5M2.F32.PACK_AB_MERGE_C R118, R15, R10, RZ ;  /* 0x0000000a0f76723e */ /* 0x000fe200048060ff */
[----:B------:R-:W-:Y:S02]  /*6460*/  HADD2.F32 R50, -RZ, R50.H1_H1 ;  /* 0x30000032ff327230 */ /* 0x000fe40000004100 */
[C---:B------:R-:W-:Y:S01]  /*6470*/  FMUL R14, R46.reuse, R18 ;  /* 0x000000122e0e7220 */ /* 0x040fe20000400000 */
[----:B------:R-:W-:Y:S02]  /*6480*/  HADD2.F32 R66, -RZ, R65.H1_H1 ;  /* 0x30000041ff427230 */ /* 0x000fe40000004100 */
[C---:B------:R-:W-:Y:S01]  /*6490*/  FMUL R19, R46.reuse, R19 ;  /* 0x000000132e137220 */ /* 0x040fe20000400000 */
[----:B------:R-:W-:Y:S02]  /*64a0*/  HADD2.F32 R65, -RZ, R67.H0_H0 ;  /* 0x20000043ff417230 */ /* 0x000fe40000004100 */
[C---:B------:R-:W-:Y:S01]  /*64b0*/  FFMA R14, R49.reuse, R63, R14 ;  /* 0x0000003f310e7223 */ /* 0x040fe2000000000e */
[--C-:B------:R-:W-:Y:S02]  /*64c0*/  HADD2.F32 R67, -RZ, R69.reuse.H0_H0 ;  /* 0x20000045ff437230 */ /* 0x100fe40000004100 */
[C---:B------:R-:W-:Y:S01]  /*64d0*/  FMUL R18, R46.reuse, R22 ;  /* 0x000000162e127220 */ /* 0x040fe20000400000 */
[----:B------:R-:W-:Y:S02]  /*64e0*/  HADD2.F32 R70, -RZ, R69.H1_H1 ;  /* 0x30000045ff467230 */ /* 0x000fe40000004100 */
[C---:B------:R-:W-:Y:S01]  /*64f0*/  FFMA R19, R49.reuse, R66, R19 ;  /* 0x0000004231137223 */ /* 0x040fe20000000013 */
[----:B------:R-:W-:Y:S02]  /*6500*/  HADD2.F32 R69, -RZ, R71.H0_H0 ;  /* 0x20000047ff457230 */ /* 0x000fe40000004100 */
[C---:B------:R-:W-:Y:S01]  /*6510*/  FMUL R23, R46.reuse, R23 ;  /* 0x000000172e177220 */ /* 0x040fe20000400000 */
[C---:B------:R-:W-:Y:S01]  /*6520*/  FFMA R16, R49.reuse, R65, R16 ;  /* 0x0000004131107223 */ /* 0x040fe20000000010 */
[C---:B------:R-:W-:Y:S01]  /*6530*/  FFMA R17, R49.reuse, R68, R17 ;  /* 0x0000004431117223 */ /* 0x040fe20000000011 */
[--C-:B------:R-:W-:Y:S02]  /*6540*/  HADD2.F32 R71, -RZ, R73.reuse.H0_H0 ;  /* 0x20000049ff477230 */ /* 0x100fe40000004100 */
[C---:B------:R-:W-:Y:S01]  /*6550*/  FFMA R18, R49.reuse, R67, R18 ;  /* 0x0000004331127223 */ /* 0x040fe20000000012 */
[----:B------:R-:W-:Y:S02]  /*6560*/  HADD2.F32 R74, -RZ, R73.H1_H1 ;  /* 0x30000049ff4a7230 */ /* 0x000fe40000004100 */
[C---:B------:R-:W-:Y:S01]  /*6570*/  FMUL R22, R46.reuse, R26 ;  /* 0x0000001a2e167220 */ /* 0x040fe20000400000 */
[----:B------:R-:W-:Y:S02]  /*6580*/  HADD2.F32 R73, -RZ, R75.H0_H0 ;  /* 0x2000004bff497230 */ /* 0x000fe40000004100 */
[C---:B------:R-:W-:Y:S01]  /*6590*/  FFMA R23, R49.reuse, R70, R23 ;  /* 0x0000004631177223 */ /* 0x040fe20000000017 */
[C---:B------:R-:W-:Y:S01]  /*65a0*/  FMUL R27, R46.reuse, R27 ;  /* 0x0000001b2e1b7220 */ /* 0x040fe20000400000 */
[C---:B------:R-:W-:Y:S01]  /*65b0*/  FFMA R20, R49.reuse, R69, R20 ;  /* 0x0000004531147223 */ /* 0x040fe20000000014 */
[C---:B------:R-:W-:Y:S01]  /*65c0*/  FFMA R21, R49.reuse, R72, R21 ;  /* 0x0000004831157223 */ /* 0x040fe20000000015 */
[--C-:B------:R-:W-:Y:S02]  /*65d0*/  HADD2.F32 R75, -RZ, R77.reuse.H0_H0 ;  /* 0x2000004dff4b7230 */ /* 0x100fe40000004100 */
[C---:B------:R-:W-:Y:S01]  /*65e0*/  FFMA R22, R49.reuse, R71, R22 ;  /* 0x0000004731167223 */ /* 0x040fe20000000016 */
[----:B------:R-:W-:Y:S02]  /*65f0*/  HADD2.F32 R78, -RZ, R77.H1_H1 ;  /* 0x3000004dff4e7230 */ /* 0x000fe40000004100 */
[C---:B------:R-:W-:Y:S01]  /*6600*/  FMUL R26, R46.reuse, R30 ;  /* 0x0000001e2e1a7220 */ /* 0x040fe20000400000 */
        /* <DEDUP_REMOVED lines=8> */
[----:B------:R-:W-:Y:S01]  /*6690*/  FFMA R31, R49, R78, R31 ;  /* 0x0000004e311f7223 */ /* 0x000fe2000000001f */
[----:B------:R-:W-:Y:S01]  /*66a0*/  FMUL R35, R46, R35 ;  /* 0x000000232e237220 */ /* 0x000fe20000400000 */
[----:B------:R-:W-:Y:S01]  /*66b0*/  F2FP.SATFINITE.E5M2.F32.PACK_AB_MERGE_C R119, R19, R14, RZ ;  /* 0x0000000e1377723e */ /* 0x000fe200048060ff */
[C---:B------:R-:W-:Y:S01]  /*66c0*/  FFMA R28, R49.reuse, R51, R28 ;  /* 0x00000033311c7223 */ /* 0x040fe2000000001c */
[C---:B------:R-:W-:Y:S01]  /*66d0*/  FFMA R29, R49.reuse, R50, R29 ;  /* 0x00000032311d7223 */ /* 0x040fe2000000001d */
[C---:B------:R-:W-:Y:S01]  /*66e0*/  FFMA R30, R49.reuse, R77, R30 ;  /* 0x0000004d311e7223 */ /* 0x040fe2000000001e */
[----:B------:R-:W-:Y:S01]  /*66f0*/  FFMA R35, R49, R52, R35 ;  /* 0x0000003431237223 */ /* 0x000fe20000000023 */
[----:B------:R-:W-:Y:S02]  /*6700*/  F2FP.SATFINITE.E5M2.F32.PACK_AB_MERGE_C R118, R9, R8, R118 ;  /* 0x000000080976723e */ /* 0x000fe40004806076 */
[----:B------:R-:W-:Y:S02]  /*6710*/  F2FP.SATFINITE.E5M2.F32.PACK_AB_MERGE_C R119, R13, R12, R119 ;  /* 0x0000000c0d77723e */ /* 0x000fe40004806077 */
[----:B------:R-:W-:Y:S02]  /*6720*/  F2FP.SATFINITE.E5M2.F32.PACK_AB_MERGE_C R120, R23, R18, RZ ;  /* 0x000000121778723e */ /* 0x000fe400048060ff */
[----:B------:R-:W-:Y:S01]  /*6730*/  F2FP.SATFINITE.E5M2.F32.PACK_AB_MERGE_C R121, R27, R22, RZ ;  /* 0x000000161b79723e */ /* 0x000fe200048060ff */
[----:B------:R1:W-:Y:S01]  /*6740*/  STS.128 [R100+UR49+0x2200], R116 ;  /* 0x0022007464007988 */ /* 0x0003e20008000c31 */
[----:B------:R-:W-:Y:S02]  /*6750*/  F2FP.SATFINITE.E5M2.F32.PACK_AB_MERGE_C R122, R31, R26, RZ ;  /* 0x0000001a1f7a723e */ /* 0x000fe400048060ff */
[----:B------:R-:W-:Y:S02]  /*6760*/  F2FP.SATFINITE.E5M2.F32.PACK_AB_MERGE_C R123, R35, R30, RZ ;  /* 0x0000001e237b723e */ /* 0x000fe400048060ff */
[----:B------:R-:W-:Y:S02]  /*6770*/  F2FP.SATFINITE.E5M2.F32.PACK_AB_MERGE_C R120, R17, R16, R120 ;  /* 0x000000101178723e */ /* 0x000fe40004806078 */
[----:B------:R-:W-:Y:S02]  /*6780*/  F2FP.SATFINITE.E5M2.F32.PACK_AB_MERGE_C R121, R21, R20, R121 ;  /* 0x000000141579723e */ /* 0x000fe40004806079 */
[----:B------:R-:W-:Y:S02]  /*6790*/  F2FP.SATFINITE.E5M2.F32.PACK_AB_MERGE_C R122, R25, R24, R122 ;  /* 0x00000018197a723e */ /* 0x000fe4000480607a */
[----:B------:R-:W-:Y:S02]  /*67a0*/  F2FP.SATFINITE.E5M2.F32.PACK_AB_MERGE_C R123, R29, R28, R123 ;  /* 0x0000001c1d7b723e */ /* 0x000fe4000480607b */
[----:B------:R-:W-:Y:S03]  /*67b0*/  LEA R125, R105, UR49, 0x3 ;  /* 0x00000031697d7c11 */ /* 0x000fe6000f8e18ff */
[----:B------:R1:W-:Y:S01]  /*67c0*/  STS.128 [R113+0x2200], R120 ;  /* 0x0022007871007388 */ /* 0x0003e20000000c00 */
[----:B------:R-:W-:Y:S01]  /*67d0*/  @!PT LDS RZ, [RZ] ;  /* 0x00000000fffff984 */ /* 0x000fe20000000800 */
[----:B------:R-:W-:Y:S01]  /*67e0*/  @!PT LDS RZ, [RZ] ;  /* 0x00000000fffff984 */ /* 0x000fe20000000800 */
[----:B------:R-:W-:Y:S01]  /*67f0*/  @!PT LDS RZ, [RZ] ;  /* 0x00000000fffff984 */ /* 0x000fe20000000800 */
[----:B------:R-:W-:Y:S01]  /*6800*/  @!PT LDS RZ, [RZ] ;  /* 0x00000000fffff984 */ /* 0x000fe20000000800 */
[----:B------:R2:W-:Y:S07]  /*6810*/  MEMBAR.ALL.CTA ;  /* 0x0000000000007992 */ /* 0x0005ee0000008000 */
[----:B--2---:R-:W2:Y:S02]  /*6820*/  FENCE.VIEW.ASYNC.S ;  /* 0x00000000000073c6 */ /* 0x004ea40000000000 */
[----:B--2---:R-:W-:Y:S06]  /*6830*/  BAR.SYNC.DEFER_BLOCKING 0x1, 0x80 ;  /* 0x0042000000007b1d */ /* 0x004fec0000010000 */
[----:B------:R-:W-:Y:S05]  /*6840*/  @P0 BRA `(.L_x_112) ;  /* 0x0000000000380947 */ /* 0x000fea0003800000 */
[----:B------:R-:W-:Y:S02]  /*6850*/  UIADD3 UR4, UPT, UPT, UR49, 0x2200, URZ ;  /* 0x0000220031047890 */ /* 0x000fe4000fffe0ff */
[----:B------:R-:W-:Y:S01]  /*6860*/  UIADD3 UR8, UP0, UPT, UR52, 0x680, URZ ;  /* 0x0000068034087890 */ /* 0x000fe2000ff1e0ff */
[----:B------:R-:W-:Y:S01]  /*6870*/  UMOV UR43, UR36 ;  /* 0x00000024002b7c82 */ /* 0x000fe20008000000 */
[----:B------:R-:W-:Y:S02]  /*6880*/  UIADD3 UR5, UPT, UPT, UR41, 0x40, URZ ;  /* 0x0000004029057890 */ /* 0x000fe4000fffe0ff */
[----:B------:R-:W-:Y:S01]  /*6890*/  MOV R108, UR4 ;  /* 0x00000004006c7c02 */ /* 0x000fe20008000f00 */
[----:B------:R-:W-:Y:S02]  /*68a0*/  UIADD3.X UR9, UPT, UPT, URZ, UR53, URZ, UP0, !UPT ;  /* 0x00000035ff097290 */ /* 0x000fe400087fe4ff */
[----:B------:R-:W-:Y:S01]  /*68b0*/  UIADD3 UR4, UPT, UPT, UR49, 0x2a00, URZ ;  /* 0x00002a0031047890 */ /* 0x000fe2000fffe0ff */
[----:B------:R-:W-:Y:S01]  /*68c0*/  R2UR UR40, R108 ;  /* 0x000000006c2872ca */ /* 0x000fe200000e0000 */
[----:B------:R-:W-:Y:S01]  /*68d0*/  UMOV UR6, UR42 ;  /* 0x0000002a00067c82 */ /* 0x000fe20008000000 */
[----:B------:R-:W-:Y:S11]  /*68e0*/  UMOV UR7, UR36 ;  /* 0x0000002400077c82 */ /* 0x000ff60008000000 */
[----:B------:R2:W-:Y:S01]  /*68f0*/  UTMASTG.3D [UR40], [UR8] ;  /* 0x00000028080073b5 */ /* 0x0005e20008010000 */
[----:B------:R2:W-:Y:S01]  /*6900*/  UTMASTG.3D [UR4], [UR8] ;  /* 0x00000004080073b5 */ /* 0x0005e20008010000 */
[----:B------:R0:W-:Y:S01]  /*6910*/  UTMACMDFLUSH ;  /* 0x00000000000079b7 */ /* 0x0001e20000000000 */
[----:B--2---:R-:W-:Y:S04]  /*6920*/  DEPBAR.LE SB0, 0x1 ;  /* 0x000080400000791a */ /* 0x004fe80000000000 */
.L_x_112:
[----:B------:R-:W-:Y:S05]  /*6930*/  BSYNC.RECONVERGENT B0 ;  /* 0x0000000000007941 */ /* 0x000fea0003800200 */
.L_x_111:
[----:B------:R-:W-:Y:S06]  /*6940*/  BAR.SYNC.DEFER_BLOCKING 0x1, 0x80 ;  /* 0x0042000000007b1d */ /* 0x000fec0000010000 */
[----:B------:R-:W2:Y:S01]  /*6950*/  @P6 SYNCS.PHASECHK.TRANS64.TRYWAIT P0, [R125+URZ+0x30], R32 ;  /* 0x000030207d0065a7 */ /* 0x000ea200080011ff */
[----:B------:R-:W-:Y:S01]  /*6960*/  BSSY B1, `(.L_x_113) ;  /* 0x0000020000017945 */ /* 0x000fe20003800000 */
[----:B--2---:R-:W-:Y:S03]  /*6970*/  @P6 SEL R114, RZ, 0x1, !P0 ;  /* 0x00000001ff726807 */ /* 0x004fe60004000000 */
[----:B------:R-:W-:Y:S05]  /*6980*/  @!P6 BRA `(.L_x_114) ;  /* 0x000000000074e947 */ /* 0x000fea0003800000 */
[----:B------:R-:W-:Y:S01]  /*6990*/  ISETP.NE.AND P1, PT, R115, RZ, PT ;  /* 0x000000ff7300720c */ /* 0x000fe20003f25270 */
[----:B------:R-:W-:Y:S01]  /*69a0*/  BSSY B0, `(.L_x_115) ;  /* 0x0000009000007945 */ /* 0x000fe20003800000 */
[----:B------:R-:W-:Y:S11]  /*69b0*/  ISETP.NE.AND P0, PT, R114, RZ, PT ;  /* 0x000000ff7200720c */ /* 0x000ff60003f05270 */
[----:B------:R-:W-:Y:S05]  /*69c0*/  @P1 IMAD R0, R105, 0x1000, R100 ;  /* 0x0000100069001824 */ /* 0x000fea00078e0264 */
[----:B------:R-:W-:Y:S05]  /*69d0*/  @P1 IADD3 R3, PT, PT, R0, UR49, RZ ;  /* 0x0000003100031c10 */ /* 0x000fea000fffe0ff */
[----:B------:R-:W-:Y:S01]  /*69e0*/  @P1 IMAD.IADD R3, R3, 0x1, R124 ;  /* 0x0000000103031824 */ /* 0x000fe200078e027c */
[----:B------:R-:W-:Y:S06]  /*69f0*/  @P0 BRA `(.L_x_116) ;  /* 0x00000000000c0947 */ /* 0x000fec0003800000 */
[----:B------:R-:W-:Y:S04]  /*6a00*/  SHF.L.U32 R2, R104, 0x1f, RZ ;  /* 0x0000001f68027819 */ /* 0x000fe800000006ff */
[----:B------:R-:W2:Y:S02]  /*6a10*/  SYNCS.PHASECHK.TRANS64.TRYWAIT P0, [R125+URZ+0x30], R2 ;  /* 0x000030027d0075a7 */ /* 0x000ea400080011ff */
[----:B--2---:R-:W-:Y:S05]  /*6a20*/  @!P0 BRA `(.L_x_117) ;  /* 0x0000001400f08947 */ /* 0x004fea0003800000 */
.L_x_116:
[----:B------:R-:W-:Y:S05]  /*6a30*/  BSYNC B0 ;  /* 0x0000000000007941 */ /* 0x000fea0003800000 */
.L_x_115:
[----:B------:R-:W-:Y:S01]  /*6a40*/  ISETP.NE.AND P0, PT, R115, RZ, PT ;  /* 0x000000ff7300720c */ /* 0x000fe20003f05270 */
[----:B--2---:R-:W-:Y:S02]  /*6a50*/  VIADD R125, R125, 0x40 ;  /* 0x000000407d7d7836 */ /* 0x004fe40000000000 */
[----:B------:R-:W-:Y:S02]  /*6a60*/  IMAD.U32 R2, RZ, RZ, UR37 ;  /* 0x00000025ff027e24 */ /* 0x000fe4000f8e00ff */
[----:B------:R-:W-:Y:S03]  /*6a70*/  VIADD R105, R105, 0x1 ;  /* 0x0000000169697836 */ /* 0x000fe60000000000 */
[----:B------:R-:W-:Y:S05]  /*6a80*/  PRMT R2, R2, 0x654, R125 ;  /* 0x0000065402027816 */ /* 0x000fea000000007d */
[----:B------:R2:W3:Y:S04]  /*6a90*/  @P0 LDS.128 R80, [R0+UR49+0x200] ;  /* 0x0002003100500984 */ /* 0x0004e80008000c00 */
[----:B------:R2:W4:Y:S01]  /*6aa0*/  @P0 LDS.128 R84, [R3+0x200] ;  /* 0x0002000003540984 */ /* 0x0005220000000c00 */
        /* <DEDUP_REMOVED lines=11> */
.L_x_114:
[----:B------:R-:W-:Y:S05]  /*6b60*/  BSYNC B1 ;  /* 0x0000000000017941 */ /* 0x000fea0003800000 */
.L_x_113:
[----:B--2---:R-:W-:Y:S05]  /*6b70*/  VIADD R3, R48, 0x20 ;  /* 0x0000002030037836 */ /* 0x004fea0000000000 */
[----:B------:R-:W-:Y:S04]  /*6b80*/  SHF.R.U32.HI R3, RZ, 0x15, R3 ;  /* 0x00000015ff037819 */ /* 0x000fe80000011603 */
[----:B------:R-:W-:Y:S11]  /*6b90*/  LOP3.LUT P0, RZ, R3, 0x3, R102, 0x48, !PT ;  /* 0x0000000303ff7812 */ /* 0x000ff60007804866 */
[----:B------:R-:W-:Y:S02]  /*6ba0*/  @!UPT UIADD3 URZ, UPT, UPT, URZ, URZ, URZ ;  /* 0x000000fffffff290 */ /* 0x000fe4000fffe0ff */
[----:B------:R-:W-:Y:S05]  /*6bb0*/  @!P0 BRA `(.L_x_118) ;  /* 0x0000000000408947 */ /* 0x000fea0003800000 */
[----:B------:R-:W2:Y:S01]  /*6bc0*/  LDCU.64 UR8, c[0x4][0x70] ;  /* 0x01000e00ff0877ac */ /* 0x000ea20008000a00 */
[----:B------:R-:W-:Y:S01]  /*6bd0*/  MOV R3, 0x0 ;  /* 0x0000000000037802 */ /* 0x000fe20000000f00 */
[----:B------:R-:W-:Y:S02]  /*6be0*/  HFMA2 R12, -RZ, RZ, 0, 5.9604644775390625e-08 ;  /* 0x00000001ff0c7431 */ /* 0x000fe400000001ff */
[----:B------:R-:W-:Y:S02]  /*6bf0*/  IMAD.MOV.U32 R8, RZ, RZ, 0x192 ;  /* 0x00000192ff087424 */ /* 0x000fe400078e00ff */
[----:B------:R-:W-:Y:S01]  /*6c00*/  IMAD.MOV.U32 R13, RZ, RZ, RZ ;  /* 0x000000ffff0d7224 */ /* 0x000fe200078e00ff */
[----:B------:R-:W5:Y:S01]  /*6c10*/  LDCU.64 UR6, c[0x4][0x78] ;  /* 0x01000f00ff0677ac */ /* 0x000f620008000a00 */
[----:B------:R-:W1:Y:S01]  /*6c20*/  LDC.64 R2, c[0x4][R3] ;  /* 0x0100000003027b82 */ /* 0x000e620000000a00 */
[----:B------:R-:W3:Y:S01]  /*6c30*/  LDCU.64 UR4, c[0x4][0x10] ;  /* 0x01000200ff0477ac */ /* 0x000ee20008000a00 */
[----:B--2---:R-:W-:Y:S01]  /*6c40*/  MOV R5, UR9 ;  /* 0x0000000900057c02 */ /* 0x004fe20008000f00 */
[----:B------:R-:W-:Y:S01]  /*6c50*/  IMAD.U32 R4, RZ, RZ, UR8 ;  /* 0x00000008ff047e24 */ /* 0x000fe2000f8e00ff */
[----:B-----5:R-:W-:Y:S01]  /*6c60*/  MOV R7, UR7 ;  /* 0x0000000700077c02 */ /* 0x020fe20008000f00 */
[----:B------:R-:W-:Y:S01]  /*6c70*/  IMAD.U32 R6, RZ, RZ, UR6 ;  /* 0x00000006ff067e24 */ /* 0x000fe2000f8e00ff */
[----:B---3--:R-:W-:Y:S01]  /*6c80*/  MOV R11, UR5 ;  /* 0x00000005000b7c02 */ /* 0x008fe20008000f00 */
[----:B------:R-:W-:Y:S02]  /*6c90*/  IMAD.U32 R10, RZ, RZ, UR4 ;  /* 0x00000004ff0a7e24 */ /* 0x000fe4000f8e00ff */
[----:B------:R-:W-:Y:S07]  /*6ca0*/  LEPC R20, `(.L_x_118) ;  /* 0x000000001014794e */ /* 0x000fee0000000000 */
[----:B-1--4-:R-:W-:Y:S05]  /*6cb0*/  CALL.ABS.NOINC R2 ;  /* 0x0000000002007343 */ /* 0x012fea0003c00000 */
.L_x_118:
[----:B------:R-:W-:Y:S01]  /*6cc0*/  ISETP.NE.AND P0, PT, R109, RZ, PT ;  /* 0x000000ff6d00720c */ /* 0x000fe20003f05270 */
[----:B------:R-:W-:Y:S05]  /*6cd0*/  WARPSYNC.ALL ;  /* 0x0000000000007948 */ /* 0x000fea0003800000 */
[----:B------:R-:W-:Y:S01]  /*6ce0*/  R2UR UR4, R48 ;  /* 0x00000000300472ca */ /* 0x000fe200000e0000 */
[----:B------:R-:W-:Y:S01]  /*6cf0*/  BSSY.RECONVERGENT B0, `(.L_x_119) ;  /* 0x000009f000007945 */ /* 0x000fe20003800200 */
[-C--:B---3--:R-:W-:Y:S02]  /*6d00*/  F2FP.F16.E5M2.UNPACK_B R51, R80.reuse ;  /* 0x00000050ff33723e */ /* 0x088fe400020004ff */
[----:B------:R-:W-:Y:S02]  /*6d10*/  F2FP.F16.E5M2.UNPACK_B R80, R80.H1 ;  /* 0x00000050ff50723e */ /* 0x000fe400030004ff */
[-C--:B------:R-:W-:Y:S01]  /*6d20*/  F2FP.F16.E5M2.UNPACK_B R55, R81.reuse ;  /* 0x00000051ff37723e */ /* 0x080fe200020004ff */
[--C-:B------:R-:W-:Y:S01]  /*6d30*/  HADD2.F32 R50, -RZ, R51.reuse.H0_H0 ;  /* 0x20000033ff327230 */ /* 0x100fe20000004100 */
[----:B------:R-:W-:Y:S01]  /*6d40*/  F2FP.F16.E5M2.UNPACK_B R81, R81.H1 ;  /* 0x00000051ff51723e */ /* 0x000fe200030004ff */
[----:B------:R-:W-:Y:S01]  /*6d50*/  HADD2.F32 R52, -RZ, R51.H1_H1 ;  /* 0x30000033ff347230 */ /* 0x000fe20000004100 */
[-C--:B------:R-:W-:Y:S01]  /*6d60*/  F2FP.F16.E5M2.UNPACK_B R59, R82.reuse ;  /* 0x00000052ff3b723e */ /* 0x080fe200020004ff */
[--C-:B------:R-:W-:Y:S01]  /*6d70*/  HADD2.F32 R51, -RZ, R80.reuse.H0_H0 ;  /* 0x20000050ff337230 */ /* 0x100fe20000004100 */
[----:B------:R-:W-:Y:S01]  /*6d80*/  F2FP.F16.E5M2.UNPACK_B R82, R82.H1 ;  /* 0x00000052ff52723e */ /* 0x000fe200030004ff */
[----:B------:R-:W2:Y:S01]  /*6d90*/  LDTM.x32 R4, tmem[UR4+0x20] ;  /* 0x00002004000479ee */ /* 0x000ea200082c0000 */
[----:B------:R-:W-:Y:S01]  /*6da0*/  NOP ;  /* 0x0000000000007918 */ /* 0x000fe20000000000 */
[----:B------:R-:W-:Y:S01]  /*6db0*/  IADD3 R111, PT, PT, R111, 0xa0, RZ ;  /* 0x000000a06f6f7810 */ /* 0x000fe20007ffe0ff */
[--C-:B------:R-:W-:Y:S01]  /*6dc0*/  HADD2.F32 R53, -RZ, R55.reuse.H0_H0 ;  /* 0x20000037ff357230 */ /* 0x100fe20000004100 */
[----:B------:R-:W-:Y:S01]  /*6dd0*/  F2FP.F16.E5M2.UNPACK_B R63, R83 ;  /* 0x00000053ff3f723e */ /* 0x000fe200020004ff */
[----:B------:R-:W-:Y:S01]  /*6de0*/  HADD2.F32 R56, -RZ, R55.H1_H1 ;  /* 0x30000037ff387230 */ /* 0x000fe20000004100 */
[----:B------:R-:W-:Y:S01]  /*6df0*/  LOP3.LUT R111, R111, 0xfefffff8, RZ, 0xc0, !PT ;  /* 0xfefffff86f6f7812 */ /* 0x000fe200078ec0ff */
[--C-:B------:R-:W-:Y:S01]  /*6e00*/  HADD2.F32 R57, -RZ, R59.reuse.H0_H0 ;  /* 0x2000003bff397230 */ /* 0x100fe20000004100 */
[----:B----4-:R-:W-:Y:S01]  /*6e10*/  F2FP.F16.E5M2.UNPACK_B R67, R84 ;  /* 0x00000054ff43723e */ /* 0x010fe200020004ff */
[----:B------:R-:W-:Y:S01]  /*6e20*/  HADD2.F32 R60, -RZ, R59.H1_H1 ;  /* 0x3000003bff3c7230 */ /* 0x000fe20000004100 */
[----:B--2---:R2:W-:Y:S01]  /*6e30*/  SYNCS.ARRIVE.TRANS64.RED.A1T0 RZ, [R111+URZ], RZ ;  /* 0x000000ff6fff79a7 */ /* 0x0045e200081004ff */
[--C-:B------:R-:W-:Y:S01]  /*6e40*/  HADD2.F32 R61, -RZ, R63.reuse.H0_H0 ;  /* 0x2000003fff3d7230 */ /* 0x100fe20000004100 */
[----:B------:R-:W-:Y:S01]  /*6e50*/  F2FP.F16.E5M2.UNPACK_B R71, R85 ;  /* 0x00000055ff47723e */ /* 0x000fe200020004ff */
[----:B------:R-:W-:Y:S01]  /*6e60*/  HADD2.F32 R64, -RZ, R63.H1_H1 ;  /* 0x3000003fff407230 */ /* 0x000fe20000004100 */
[----:B------:R-:W-:Y:S01]  /*6e70*/  F2FP.F16.E5M2.UNPACK_B R75, R86 ;  /* 0x00000056ff4b723e */ /* 0x000fe200020004ff */
[--C-:B------:R-:W-:Y:S01]  /*6e80*/  HADD2.F32 R65, -RZ, R67.reuse.H0_H0 ;  /* 0x20000043ff417230 */ /* 0x100fe20000004100 */
[----:B------:R-:W-:Y:S01]  /*6e90*/  F2FP.F16.E5M2.UNPACK_B R79, R87 ;  /* 0x00000057ff4f723e */ /* 0x000fe200020004ff */
[----:B------:R-:W-:Y:S01]  /*6ea0*/  HADD2.F32 R68, -RZ, R67.H1_H1 ;  /* 0x30000043ff447230 */ /* 0x000fe20000004100 */
[----:B------:R-:W-:Y:S01]  /*6eb0*/  F2FP.F16.E5M2.UNPACK_B R83, R83.H1 ;  /* 0x00000053ff53723e */ /* 0x000fe200030004ff */
[--C-:B------:R-:W-:Y:S01]  /*6ec0*/  HADD2.F32 R69, -RZ, R71.reuse.H0_H0 ;  /* 0x20000047ff457230 */ /* 0x100fe20000004100 */
[----:B------:R-:W-:Y:S01]  /*6ed0*/  F2FP.F16.E5M2.UNPACK_B R84, R84.H1 ;  /* 0x00000054ff54723e */ /* 0x000fe200030004ff */
[----:B------:R-:W-:Y:S01]  /*6ee0*/  HADD2.F32 R71, -RZ, R71.H1_H1 ;  /* 0x30000047ff477230 */ /* 0x000fe20000004100 */
[----:B------:R-:W-:Y:S01]  /*6ef0*/  F2FP.F16.E5M2.UNPACK_B R85, R85.H1 ;  /* 0x00000055ff55723e */ /* 0x000fe200030004ff */
[--C-:B------:R-:W-:Y:S02]  /*6f00*/  HADD2.F32 R73, -RZ, R75.reuse.H0_H0 ;  /* 0x2000004bff497230 */ /* 0x100fe40000004100 */
[C---:B------:R-:W-:Y:S01]  /*6f10*/  FMUL R4, R46.reuse, R4 ;  /* 0x000000042e047220 */ /* 0x040fe20000400000 */
        /* <DEDUP_REMOVED lines=16> */
[--C-:B------:R-:W-:Y:S02]  /*7020*/  HADD2.F32 R77, -RZ, R79.reuse.H0_H0 ;  /* 0x2000004fff4d7230 */ /* 0x100fe40000004100 */
[C---:B------:R-:W-:Y:S01]  /*7030*/  FMUL R28, R46.reuse, R32 ;  /* 0x000000202e1c7220 */ /* 0x040fe20000400000 */
[C---:B------:R-:W-:Y:S01]  /*7040*/  FMUL R29, R46.reuse, R33 ;  /* 0x000000212e1d7220 */ /* 0x040fe20000400000 */
[----:B------:R-:W-:Y:S02]  /*7050*/  HADD2.F32 R54, -RZ, R80.H1_H1 ;  /* 0x30000050ff367230 */ /* 0x000fe40000004100 */
[C---:B------:R-:W-:Y:S01]  /*7060*/  FMUL R6, R46.reuse, R6 ;  /* 0x000000062e067220 */ /* 0x040fe20000400000 */
[----:B------:R-:W-:Y:S02]  /*7070*/  HADD2.F32 R80, -RZ, R79.H1_H1 ;  /* 0x3000004fff507230 */ /* 0x000fe40000004100 */
[C---:B------:R-:W-:Y:S01]  /*7080*/  FMUL R7, R46.reuse, R7 ;  /* 0x000000072e077220 */ /* 0x040fe20000400000 */
[--C-:B------:R-:W-:Y:S02]  /*7090*/  HADD2.F32 R55, -RZ, R81.reuse.H0_H0 ;  /* 0x20000051ff377230 */ /* 0x100fe40000004100 */
[C---:B------:R-:W-:Y:S01]  /*70a0*/  FFMA R6, R49.reuse, R51, R6 ;  /* 0x0000003331067223 */ /* 0x040fe20000000006 */
[----:B------:R-:W-:Y:S02]  /*70b0*/  HADD2.F32 R58, -RZ, R81.H1_H1 ;  /* 0x30000051ff3a7230 */ /* 0x000fe40000004100 */
[C---:B------:R-:W-:Y:S01]  /*70c0*/  FFMA R7, R49.reuse, R54, R7 ;  /* 0x0000003631077223 */ /* 0x040fe20000000007 */
[C---:B------:R-:W-:Y:S01]  /*70d0*/  FFMA R8, R49.reuse, R53, R8 ;  /* 0x0000003531087223 */ /* 0x040fe20000000008 */
[----:B------:R-:W-:Y:S01]  /*70e0*/  FFMA R9, R49, R56, R9 ;  /* 0x0000003831097223 */ /* 0x000fe20000000009 */
[C---:B------:R-:W-:Y:S01]  /*70f0*/  FMUL R10, R46.reuse, R10 ;  /* 0x0000000a2e0a7220 */ /* 0x040fe20000400000 */
[C---:B------:R-:W-:Y:S01]  /*7100*/  FMUL R11, R46.reuse, R11 ;  /* 0x0000000b2e0b7220 */ /* 0x040fe20000400000 */
[--C-:B------:R-:W-:Y:S01]  /*7110*/  HADD2.F32 R59, -RZ, R82.reuse.H0_H0 ;  /* 0x20000052ff3b7230 */ /* 0x100fe20000004100 */
[----:B-1----:R-:W-:Y:S01]  /*7120*/  F2FP.SATFINITE.E5M2.F32.PACK_AB_MERGE_C R116, R7, R6, RZ ;  /* 0x000000060774723e */ /* 0x002fe200048060ff */
[C---:B------:R-:W-:Y:S01]  /*7130*/  FFMA R10, R49.reuse, R55, R10 ;  /* 0x00000037310a7223 */ /* 0x040fe2000000000a */
[C---:B------:R-:W-:Y:S01]  /*7140*/  FFMA R11, R49.reuse, R58, R11 ;  /* 0x0000003a310b7223 */ /* 0x040fe2000000000b */
[C---:B------:R-:W-:Y:S01]  /*7150*/  FFMA R12, R49.reuse, R57, R12 ;  /* 0x00000039310c7223 */ /* 0x040fe2000000000c */
[----:B------:R-:W-:Y:S01]  /*7160*/  F2FP.F16.E5M2.UNPACK_B R86, R86.H1 ;  /* 0x00000056ff56723e */ /* 0x000fe200030004ff */
[----:B------:R-:W-:Y:S01]  /*7170*/  FFMA R13, R49, R60, R13 ;  /* 0x0000003c310d7223 */ /* 0x000fe2000000000d */
[----:B------:R-:W-:Y:S01]  /*7180*/  F2FP.SATFINITE.E5M2.F32.PACK_AB_MERGE_C R116, R5, R4, R116 ;  /* 0x000000040574723e */ /* 0x000fe20004806074 */
[----:B------:R-:W-:Y:S01]  /*7190*/  HADD2.F32 R62, -RZ, R82.H1_H1 ;  /* 0x30000052ff3e7230 */ /* 0x000fe20000004100 */
[----:B------:R-:W-:Y:S01]  /*71a0*/  F2FP.SATFINITE.E5M2.F32.PACK_AB_MERGE_C R117, R11, R10, RZ ;  /* 0x0000000a0b75723e */ /* 0x000fe200048060ff */
[C---:B------:R-:W-:Y:S01]  /*71b0*/  FMUL R14, R46.reuse, R14 ;  /* 0x0000000e2e0e7220 */ /* 0x040fe20000400000 */
[C---:B------:R-:W-:Y:S01]  /*71c0*/  FMUL R15, R46.reuse, R15 ;  /* 0x0000000f2e0f7220 */ /* 0x040fe20000400000 */
[--C-:B------:R-:W-:Y:S01]  /*71d0*/  HADD2.F32 R63, -RZ, R83.reuse.H0_H0 ;  /* 0x20000053ff3f7230 */ /* 0x100fe20000004100 */
[----:B------:R-:W-:Y:S01]  /*71e0*/  F2FP.SATFINITE.E5M2.F32.PACK_AB_MERGE_C R117, R9, R8, R117 ;  /* 0x000000080975723e */ /* 0x000fe20004806075 */
[C---:B------:R-:W-:Y:S01]  /*71f0*/  FFMA R14, R49.reuse, R59, R14 ;  /* 0x0000003b310e7223 */ /* 0x040fe2000000000e */
[C---:B------:R-:W-:Y:S01]  /*7200*/  FFMA R15, R49.reuse, R62, R15 ;  /* 0x0000003e310f7223 */ /* 0x040fe2000000000f */
[C---:B------:R-:W-:Y:S01]  /*7210*/  FFMA R16, R49.reuse, R61, R16 ;  /* 0x0000003d31107223 */ /* 0x040fe20000000010 */
[C---:B------:R-:W-:Y:S01]  /*7220*/  FFMA R17, R49.reuse, R64, R17 ;  /* 0x0000004031117223 */ /* 0x040fe20000000011 */
[----:B------:R-:W-:Y:S02]  /*7230*/  HADD2.F32 R66, -RZ, R83.H1_H1 ;  /* 0x30000053ff427230 */ /* 0x000fe40000004100 */
[C---:B------:R-:W-:Y:S01]  /*7240*/  FMUL R18, R46.reuse, R18 ;  /* 0x000000122e127220 */ /* 0x040fe20000400000 */
[C---:B------:R-:W-:Y:S01]  /*7250*/  FMUL R19, R46.reuse, R19 ;  /* 0x000000132e137220 */ /* 0x040fe20000400000 */
[--C-:B------:R-:W-:Y:S02]  /*7260*/  HADD2.F32 R67, -RZ, R84.reuse.H0_H0 ;  /* 0x20000054ff437230 */ /* 0x100fe40000004100 */
[C---:B------:R-:W-:Y:S01]  /*7270*/  FMUL R22, R46.reuse, R22 ;  /* 0x000000162e167220 */ /* 0x040fe20000400000 */
[C---:B------:R-:W-:Y:S01]  /*7280*/  FFMA R18, R49.reuse, R63, R18 ;  /* 0x0000003f31127223 */ /* 0x040fe20000000012 */
[----:B------:R-:W-:Y:S02]  /*7290*/  HADD2.F32 R70, -RZ, R84.H1_H1 ;  /* 0x30000054ff467230 */ /* 0x000fe40000004100 */
        /* <DEDUP_REMOVED lines=11> */
[----:B------:R-:W-:Y:S01]  /*7350*/  F2FP.F16.E5M2.UNPACK_B R87, R87.H1 ;  /* 0x00000057ff57723e */ /* 0x000fe200030004ff */
        /* <DEDUP_REMOVED lines=16> */
[----:B------:R-:W-:Y:S01]  /*7460*/  FFMA R28, R49, R77, R28 ;  /* 0x0000004d311c7223 */ /* 0x000fe2000000001c */
[----:B------:R-:W-:Y:S01]  /*7470*/  F2FP.SATFINITE.E5M2.F32.PACK_AB_MERGE_C R119, R19, R18, RZ ;  /* 0x000000121377723e */ /* 0x000fe200048060ff */
        /* <DEDUP_REMOVED lines=14> */
[----:B--2---:R-:W-:Y:S03]  /*7560*/  IADD3 R111, PT, PT, R44, 0x1, RZ ;  /* 0x000000012c6f7810 */ /* 0x004fe60007ffe0ff */
        /* <DEDUP_REMOVED lines=9> */
[----:B------:R-:W-:Y:S02]  /*7600*/  UIADD3 UR12, UP0, UPT, UR52, 0x680, URZ ;  /* 0x00000680340c7890 */ /* 0x000fe4000ff1e0ff */
[----:B------:R-:W-:Y:S02]  /*7610*/  UIADD3 UR9, UPT, UPT, UR41, 0x20, URZ ;  /* 0x0000002029097890 */ /* 0x000fe4000fffe0ff */
[----:B------:R-:W-:Y:S02]  /*7620*/  UIADD3 UR8, UPT, UPT, UR49, 0x3200, URZ ;  /* 0x0000320031087890 */ /* 0x000fe4000fffe0ff */
[----:B------:R-:W-:Y:S01]  /*7630*/  UIADD3.X UR13, UPT, UPT, URZ, UR53, URZ, UP0, !UPT ;  /* 0x00000035ff0d7290 */ /* 0x000fe200087fe4ff */
[----:B------:R-:W-:Y:S01]  /*7640*/  UMOV UR10, UR42 ;  /* 0x0000002a000a7c82 */ /* 0x000fe20008000000 */
[----:B------:R-:W-:Y:S01]  /*7650*/  UMOV UR11, UR36 ;  /* 0x00000024000b7c82 */ /* 0x000fe20008000000 */
[----:B------:R-:W-:Y:S02]  /*7660*/  UIADD3 UR5, UPT, UPT, UR41, 0x60, URZ ;  /* 0x0000006029057890 */ /* 0x000fe4000fffe0ff */
[----:B------:R-:W-:Y:S01]  /*7670*/  UIADD3 UR4, UPT, UPT, UR49, 0x3a00, URZ ;  /* 0x00003a0031047890 */ /* 0x000fe2000fffe0ff */
[----:B------:R-:W-:Y:S03]  /*7680*/  UMOV UR6, UR42 ;  /* 0x0000002a00067c82 */ /* 0x000fe60008000000 */
[----:B------:R2:W-:Y:S01]  /*7690*/  UTMASTG.3D [UR8], [UR12] ;  /* 0x000000080c0073b5 */ /* 0x0005e20008010000 */
[----:B------:R-:W-:Y:S04]  /*76a0*/  UMOV UR7, UR36 ;  /* 0x0000002400077c82 */ /* 0x000fe80008000000 */
[----:B------:R2:W-:Y:S01]  /*76b0*/  UTMASTG.3D [UR4], [UR12] ;  /* 0x000000040c0073b5 */ /* 0x0005e20008010000 */
[----:B------:R0:W-:Y:S01]  /*76c0*/  UTMACMDFLUSH ;  /* 0x00000000000079b7 */ /* 0x0001e20000000000 */
[----:B--2---:R-:W-:Y:S04]  /*76d0*/  DEPBAR.LE SB0, 0x1 ;  /* 0x000080400000791a */ /* 0x004fe80000000000 */
.L_x_120:
[----:B------:R-:W-:Y:S05]  /*76e0*/  BSYNC.RECONVERGENT B0 ;  /* 0x0000000000007941 */ /* 0x000fea0003800200 */
.L_x_119:
[----:B------:R-:W-:Y:S01]  /*76f0*/  BAR.SYNC.DEFER_BLOCKING 0x1, 0x80 ;  /* 0x0042000000007b1d */ /* 0x000fe20000010000 */
[----:B------:R-:W-:Y:S01]  /*7700*/  ISETP.NE.AND P2, PT, R110, RZ, PT ;  /* 0x000000ff6e00720c */ /* 0x000fe20003f45270 */
[----:B------:R-:W-:Y:S01]  /*7710*/  IMAD.IADD R20, R43, 0x1, R94 ;  /* 0x000000012b147824 */ /* 0x000fe200078e025e */
[----:B------:R-:W-:Y:S01]  /*7720*/  ISETP.NE.AND P0, PT, R112, 0x2, PT ;  /* 0x000000027000780c */ /* 0x000fe20003f05270 */
[----:B------:R-:W-:Y:S01]  /*7730*/  IMAD.IADD R21, R45, 0x1, R96 ;  /* 0x000000012d157824 */ /* 0x000fe200078e0260 */
[----:B------:R-:W-:Y:S02]  /*7740*/  ISETP.NE.AND P1, PT, R111, 0x4, PT ;  /* 0x000000046f00780c */ /* 0x000fe40003f25270 */
[----:B------:R-:W-:Y:S02]  /*7750*/  SEL R3, RZ, 0x1, P0 ;  /* 0x00000001ff037807 */ /* 0x000fe40000000000 */
[----:B------:R-:W-:Y:S02]  /*7760*/  SEL R0, RZ, 0x1, P1 ;  /* 0x00000001ff007807 */ /* 0x000fe40000800000 */
[----:B------:R-:W-:Y:S02]  /*7770*/  LOP3.LUT R106, R106, R3, RZ, 0x3c, !PT ;  /* 0x000000036a6a7212 */ /* 0x000fe400078e3cff */
[----:B------:R-:W-:Y:S02]  /*7780*/  LOP3.LUT R107, R107, R0, RZ, 0x3c, !PT ;  /* 0x000000006b6b7212 */ /* 0x000fe400078e3cff */
[----:B------:R-:W-:Y:S02]  /*7790*/  @P2 R2UR UR36, R103 ;  /* 0x00000000672422ca */ /* 0x000fe400000e0000 */
[----:B------:R-:W-:Y:S02]  /*77a0*/  SEL R112, R112, RZ, P0 ;  /* 0x000000ff70707207 */ /* 0x000fe40000000000 */
[----:B------:R-:W-:Y:S01]  /*77b0*/  SEL R44, R111, RZ, P1 ;  /* 0x000000ff6f2c7207 */ /* 0x000fe20000800000 */
[----:B------:R-:W-:Y:S10]  /*77c0*/  @P2 BRA `(.L_x_121) ;  /* 0xffffffd400dc2947 */ /* 0x000ff4000383ffff */
[----:B------:R-:W-:Y:S05]  /*77d0*/  EXIT ;  /* 0x000000000000794d */ /* 0x000fea0003800000 */
.L_x_24:
[----:B--2---:R2:W4:Y:S02]  /*77e0*/  SYNCS.PHASECHK.TRANS64.TRYWAIT P0, [R3+URZ+0xd0], R2 ;  /* 0x0000d002030075a7 */ /* 0x00452400080011ff */
[----:B----4-:R-:W-:Y:S05]  /*77f0*/  @!P0 NANOSLEEP.SYNCS 0x989680 ;  /* 0x009896800000895d */ /* 0x010fea0003900000 */
[----:B------:R-:W4:Y:S02]  /*7800*/  @!P0 SYNCS.PHASECHK.TRANS64 P0, [R3+URZ+0xd0], R2 ;  /* 0x0000d002030085a7 */ /* 0x000f2400080010ff */
[----:B----4-:R-:W-:Y:S05]  /*7810*/  @!P0 BRA `(.L_x_24) ;  /* 0xfffffffc00f08947 */ /* 0x010fea000383ffff */
[----:B------:R-:W-:Y:S05]  /*7820*/  BRA `(.L_x_122) ;  /* 0xffffff9c00e07947 */ /* 0x000fea000383ffff */
.L_x_27:
[----:B-1----:R-:W-:-:S07]  /*7830*/  MOV R2, UR33 ;  /* 0x0000002100027c02 */ /* 0x002fce0008000f00 */
.L_x_123:
[----:B-1----:R1:W2:Y:S02]  /*7840*/  SYNCS.PHASECHK.TRANS64.TRYWAIT P0, [R2+URZ+0x18], R5 ;  /* 0x00001805020075a7 */ /* 0x0022a400080011ff */
[----:B--2---:R-:W-:Y:S05]  /*7850*/  @!P0 NANOSLEEP.SYNCS 0x989680 ;  /* 0x009896800000895d */ /* 0x004fea0003900000 */
[----:B------:R-:W2:Y:S02]  /*7860*/  @!P0 SYNCS.PHASECHK.TRANS64 P0, [R2+URZ+0x18], R5 ;  /* 0x00001805020085a7 */ /* 0x000ea400080010ff */
[----:B--2---:R-:W-:Y:S05]  /*7870*/  @!P0 BRA `(.L_x_123) ;  /* 0xfffffffc00f08947 */ /* 0x004fea000383ffff */
[----:B------:R-:W-:Y:S05]  /*7880*/  BRA `(.L_x_26) ;  /* 0xffffffa000447947 */ /* 0x000fea000383ffff */
.L_x_34:
[----:B-1----:R-:W-:-:S07]  /*7890*/  MOV R2, UR17 ;  /* 0x0000001100027c02 */ /* 0x002fce0008000f00 */
.L_x_124:
[----:B-1----:R1:W2:Y:S02]  /*78a0*/  SYNCS.PHASECHK.TRANS64.TRYWAIT P0, [R2+URZ+0x18], R5 ;  /* 0x00001805020075a7 */ /* 0x0022a400080011ff */
[----:B--2---:R-:W-:Y:S05]  /*78b0*/  @!P0 NANOSLEEP.SYNCS 0x989680 ;  /* 0x009896800000895d */ /* 0x004fea0003900000 */
[----:B------:R-:W2:Y:S02]  /*78c0*/  @!P0 SYNCS.PHASECHK.TRANS64 P0, [R2+URZ+0x18], R5 ;  /* 0x00001805020085a7 */ /* 0x000ea400080010ff */
[----:B--2---:R-:W-:Y:S05]  /*78d0*/  @!P0 BRA `(.L_x_124) ;  /* 0xfffffffc00f08947 */ /* 0x004fea000383ffff */
[----:B------:R-:W-:Y:S05]  /*78e0*/  BRA `(.L_x_33) ;  /* 0xffffffa000fc7947 */ /* 0x000fea000383ffff */
.L_x_39:
[----:B-1----:R1:W2:Y:S02]  /*78f0*/  SYNCS.PHASECHK.TRANS64.TRYWAIT P0, [R2+URZ+0x60], R3 ;  /* 0x00006003020075a7 */ /* 0x0022a400080011ff */
[----:B--2---:R-:W-:Y:S05]  /*7900*/  @!P0 NANOSLEEP.SYNCS 0x989680 ;  /* 0x009896800000895d */ /* 0x004fea0003900000 */
[----:B------:R-:W2:Y:S02]  /*7910*/  @!P0 SYNCS.PHASECHK.TRANS64 P0, [R2+URZ+0x60], R3 ;  /* 0x00006003020085a7 */ /* 0x000ea400080010ff */
[----:B--2---:R-:W-:Y:S05]  /*7920*/  @!P0 BRA `(.L_x_39) ;  /* 0xfffffffc00f08947 */ /* 0x004fea000383ffff */
[----:B------:R-:W-:Y:S05]  /*7930*/  BRA `(.L_x_125) ;  /* 0xffffffa4009c7947 */ /* 0x000fea000383ffff */
.L_x_43:
[----:B---3--:R-:W-:-:S07]  /*7940*/  MOV R0, UR4 ;  /* 0x0000000400007c02 */ /* 0x008fce0008000f00 */
.L_x_126:
[----:B-1----:R1:W2:Y:S02]  /*7950*/  SYNCS.PHASECHK.TRANS64.TRYWAIT P0, [R0+URZ], R3 ;  /* 0x00000003000075a7 */ /* 0x0022a400080011ff */
[----:B--2---:R-:W-:Y:S05]  /*7960*/  @!P0 NANOSLEEP.SYNCS 0x989680 ;  /* 0x009896800000895d */ /* 0x004fea0003900000 */
[----:B------:R-:W2:Y:S02]  /*7970*/  @!P0 SYNCS.PHASECHK.TRANS64 P0, [R0+URZ], R3 ;  /* 0x00000003000085a7 */ /* 0x000ea400080010ff */
[----:B--2---:R-:W-:Y:S05]  /*7980*/  @!P0 BRA `(.L_x_126) ;  /* 0xfffffffc00f08947 */ /* 0x004fea000383ffff */
[----:B------:R-:W-:Y:S05]  /*7990*/  BRA `(.L_x_127) ;  /* 0xffffffac000c7947 */ /* 0x000fea000383ffff */
.L_x_44:
[----:B---3--:R-:W-:-:S07]  /*79a0*/  MOV R0, UR4 ;  /* 0x0000000400007c02 */ /* 0x008fce0008000f00 */
.L_x_128:
[----:B-1----:R1:W2:Y:S02]  /*79b0*/  SYNCS.PHASECHK.TRANS64.TRYWAIT P0, [R0+URZ], R3 ;  /* 0x00000003000075a7 */ /* 0x0022a400080011ff */
[----:B--2---:R-:W-:Y:S05]  /*79c0*/  @!P0 NANOSLEEP.SYNCS 0x989680 ;  /* 0x009896800000895d */ /* 0x004fea0003900000 */
[----:B------:R-:W2:Y:S02]  /*79d0*/  @!P0 SYNCS.PHASECHK.TRANS64 P0, [R0+URZ], R3 ;  /* 0x00000003000085a7 */ /* 0x000ea400080010ff */
[----:B--2---:R-:W-:Y:S05]  /*79e0*/  @!P0 BRA `(.L_x_128) ;  /* 0xfffffffc00f08947 */ /* 0x004fea000383ffff */
[----:B------:R-:W-:Y:S05]  /*79f0*/  BRA `(.L_x_129) ;  /* 0xffffffac00187947 */ /* 0x000fea000383ffff */
.L_x_47:
[----:B-1----:R1:W2:Y:S02]  /*7a00*/  SYNCS.PHASECHK.TRANS64.TRYWAIT P0, [R0+URZ+0xc0], R5 ;  /* 0x0000c005000075a7 */ /* 0x0022a400080011ff */
[----:B--2---:R-:W-:Y:S05]  /*7a10*/  @!P0 NANOSLEEP.SYNCS 0x989680 ;  /* 0x009896800000895d */ /* 0x004fea0003900000 */
[----:B------:R-:W2:Y:S02]  /*7a20*/  @!P0 SYNCS.PHASECHK.TRANS64 P0, [R0+URZ+0xc0], R5 ;  /* 0x0000c005000085a7 */ /* 0x000ea400080010ff */
[----:B--2---:R-:W-:Y:S05]  /*7a30*/  @!P0 BRA `(.L_x_47) ;  /* 0xfffffffc00f08947 */ /* 0x004fea000383ffff */
[----:B------:R-:W-:Y:S05]  /*7a40*/  BRA `(.L_x_130) ;  /* 0xffffffac00787947 */ /* 0x000fea000383ffff */
.L_x_48:
[----:B------:R-:W-:-:S07]  /*7a50*/  MOV R0, UR5 ;  /* 0x0000000500007c02 */ /* 0x000fce0008000f00 */
.L_x_131:
[----:B-1----:R1:W2:Y:S02]  /*7a60*/  SYNCS.PHASECHK.TRANS64.TRYWAIT P0, [R0+URZ+0x70], R7 ;  /* 0x00007007000075a7 */ /* 0x0022a400080011ff */
[----:B--2---:R-:W-:Y:S05]  /*7a70*/  @!P0 NANOSLEEP.SYNCS 0x989680 ;  /* 0x009896800000895d */ /* 0x004fea0003900000 */
[----:B------:R-:W2:Y:S02]  /*7a80*/  @!P0 SYNCS.PHASECHK.TRANS64 P0, [R0+URZ+0x70], R7 ;  /* 0x00007007000085a7 */ /* 0x000ea400080010ff */
[----:B--2---:R-:W-:Y:S05]  /*7a90*/  @!P0 BRA `(.L_x_131) ;  /* 0xfffffffc00f08947 */ /* 0x004fea000383ffff */
[----:B------:R-:W-:Y:S05]  /*7aa0*/  BRA `(.L_x_132) ;  /* 0xffffffac00887947 */ /* 0x000fea000383ffff */
.L_x_49:
[----:B-1----:R1:W2:Y:S02]  /*7ab0*/  SYNCS.PHASECHK.TRANS64.TRYWAIT P1, [R0+URZ+0x60], R5 ;  /* 0x00006005000075a7 */ /* 0x0022a400080211ff */
[----:B--2---:R-:W-:Y:S05]  /*7ac0*/  @!P1 NANOSLEEP.SYNCS 0x989680 ;  /* 0x009896800000995d */ /* 0x004fea0003900000 */
[----:B------:R-:W2:Y:S02]  /*7ad0*/  @!P1 SYNCS.PHASECHK.TRANS64 P1, [R0+URZ+0x60], R5 ;  /* 0x00006005000095a7 */ /* 0x000ea400080210ff */
[----:B--2---:R-:W-:Y:S05]  /*7ae0*/  @!P1 BRA `(.L_x_49) ;  /* 0xfffffffc00f09947 */ /* 0x004fea000383ffff */
[----:B------:R-:W-:Y:S05]  /*7af0*/  BRA `(.L_x_133) ;  /* 0xffffffac00b87947 */ /* 0x000fea000383ffff */
.L_x_52:
[----:B------:R-:W-:-:S07]  /*7b00*/  MOV R0, UR5 ;  /* 0x0000000500007c02 */ /* 0x000fce0008000f00 */
.L_x_134:
[----:B-1----:R1:W2:Y:S02]  /*7b10*/  SYNCS.PHASECHK.TRANS64.TRYWAIT P0, [R0+URZ+0x70], R3 ;  /* 0x00007003000075a7 */ /* 0x0022a400080011ff */
[----:B--2---:R-:W-:Y:S05]  /*7b20*/  @!P0 NANOSLEEP.SYNCS 0x989680 ;  /* 0x009896800000895d */ /* 0x004fea0003900000 */
[----:B------:R-:W2:Y:S02]  /*7b30*/  @!P0 SYNCS.PHASECHK.TRANS64 P0, [R0+URZ+0x70], R3 ;  /* 0x00007003000085a7 */ /* 0x000ea400080010ff */
[----:B--2---:R-:W-:Y:S05]  /*7b40*/  @!P0 BRA `(.L_x_134) ;  /* 0xfffffffc00f08947 */ /* 0x004fea000383ffff */
[----:B------:R-:W-:Y:S05]  /*7b50*/  BRA `(.L_x_51) ;  /* 0xffffffb0000c7947 */ /* 0x000fea000383ffff */
.L_x_61:
[----:B-1----:R-:W-:-:S04]  /*7b60*/  MOV R4, UR6 ;  /* 0x0000000600047c02 */ /* 0x002fc80008000f00 */
[----:B------:R1:W2:Y:S03]  /*7b70*/  SYNCS.PHASECHK.TRANS64.TRYWAIT P0, [R4+URZ+0x8], R5 ;  /* 0x00000805040075a7 */ /* 0x0002a600080011ff */
[----:B--2---:R-:W-:Y:S05]  /*7b80*/  @!P0 NANOSLEEP.SYNCS 0x989680 ;  /* 0x009896800000895d */ /* 0x004fea0003900000 */
[----:B------:R-:W2:Y:S02]  /*7b90*/  @!P0 SYNCS.PHASECHK.TRANS64 P0, [R4+URZ+0x8], R5 ;  /* 0x00000805040085a7 */ /* 0x000ea400080010ff */
[----:B--2---:R-:W-:Y:S05]  /*7ba0*/  @!P0 BRA `(.L_x_61) ;  /* 0xfffffffc00ec8947 */ /* 0x004fea000383ffff */
[----:B------:R-:W-:Y:S05]  /*7bb0*/  BRA `(.L_x_60) ;  /* 0xffffffb000c07947 */ /* 0x000fea000383ffff */
.L_x_63:
[----:B------:R-:W-:Y:S01]  /*7bc0*/  BSSY B0, `(.L_x_135) ;  /* 0x0000006000007945 */ /* 0x000fe20003800000 */
[----:B------:R-:W-:-:S07]  /*7bd0*/  MOV R15, 0xffffffff ;  /* 0xffffffff000f7802 */ /* 0x000fce0000000f00 */
[----:B-1---5:R-:W-:Y:S05]  /*7be0*/  WARPSYNC.COLLECTIVE R15, `(.L_x_136) ;  /* 0x000000000f0c7348 */ /* 0x022fea0003c00000 */
[----:B------:R-:W-:Y:S02]  /*7bf0*/  ELECT P6, UR79, PT ;  /* 0x00000000004f782f */ /* 0x000fe400038c0000 */
[----:B------:R-:W-:Y:S01]  /*7c00*/  MOV R14, UR79 ;  /* 0x0000004f000e7c02 */ /* 0x000fe20008000f00 */
[----:B-1---5:R-:W-:Y:S10]  /*7c10*/  ENDCOLLECTIVE ;  /* 0x000000000000791b */ /* 0x022ff40003800000 */
.L_x_136:
[----:B------:R-:W-:Y:S05]  /*7c20*/  BSYNC B0 ;  /* 0x0000000000007941 */ /* 0x000fea0003800000 */
.L_x_135:
[----:B------:R-:W-:Y:S05]  /*7c30*/  BRA `(.L_x_137) ;  /* 0xffffffb000f07947 */ /* 0x000fea000383ffff */
.L_x_65:
[----:B-1----:R-:W-:-:S04]  /*7c40*/  MOV R2, UR6 ;  /* 0x0000000600027c02 */ /* 0x002fc80008000f00 */
[----:B------:R1:W2:Y:S03]  /*7c50*/  SYNCS.PHASECHK.TRANS64.TRYWAIT P0, [R2+URZ+0x8], R3 ;  /* 0x00000803020075a7 */ /* 0x0002a600080011ff */
[----:B--2---:R-:W-:Y:S05]  /*7c60*/  @!P0 NANOSLEEP.SYNCS 0x989680 ;  /* 0x009896800000895d */ /* 0x004fea0003900000 */
[----:B------:R-:W2:Y:S02]  /*7c70*/  @!P0 SYNCS.PHASECHK.TRANS64 P0, [R2+URZ+0x8], R3 ;  /* 0x00000803020085a7 */ /* 0x000ea400080010ff */
[----:B--2---:R-:W-:Y:S05]  /*7c80*/  @!P0 BRA `(.L_x_65) ;  /* 0xfffffffc00ec8947 */ /* 0x004fea000383ffff */
[----:B------:R-:W-:Y:S05]  /*7c90*/  BRA `(.L_x_64) ;  /* 0xffffffb000f47947 */ /* 0x000fea000383ffff */
.L_x_66:
[----:B-1----:R1:W2:Y:S02]  /*7ca0*/  SYNCS.PHASECHK.TRANS64.TRYWAIT P0, [R0+URZ+0x60], R5 ;  /* 0x00006005000075a7 */ /* 0x0022a400080011ff */
[----:B--2---:R-:W-:Y:S05]  /*7cb0*/  @!P0 NANOSLEEP.SYNCS 0x989680 ;  /* 0x009896800000895d */ /* 0x004fea0003900000 */
[----:B------:R-:W2:Y:S02]  /*7cc0*/  @!P0 SYNCS.PHASECHK.TRANS64 P0, [R0+URZ+0x60], R5 ;  /* 0x00006005000085a7 */ /* 0x000ea400080010ff */
[----:B--2---:R-:W-:Y:S05]  /*7cd0*/  @!P0 BRA `(.L_x_66) ;  /* 0xfffffffc00f08947 */ /* 0x004fea000383ffff */
[----:B------:R-:W-:Y:S05]  /*7ce0*/  BRA `(.L_x_138) ;  /* 0xffffffb400c87947 */ /* 0x000fea000383ffff */
.L_x_68:
[----:B------:R-:W-:-:S07]  /*7cf0*/  MOV R0, UR11 ;  /* 0x0000000b00007c02 */ /* 0x000fce0008000f00 */
.L_x_139:
[----:B-1----:R1:W2:Y:S02]  /*7d00*/  SYNCS.PHASECHK.TRANS64.TRYWAIT P0, [R0+URZ+0xa0], R5 ;  /* 0x0000a005000075a7 */ /* 0x0022a400080011ff */
[----:B--2---:R-:W-:Y:S05]  /*7d10*/  @!P0 NANOSLEEP.SYNCS 0x989680 ;  /* 0x009896800000895d */ /* 0x004fea0003900000 */
[----:B------:R-:W2:Y:S02]  /*7d20*/  @!P0 SYNCS.PHASECHK.TRANS64 P0, [R0+URZ+0xa0], R5 ;  /* 0x0000a005000085a7 */ /* 0x000ea400080010ff */
[----:B--2---:R-:W-:Y:S05]  /*7d30*/  @!P0 BRA `(.L_x_139) ;  /* 0xfffffffc00f08947 */ /* 0x004fea000383ffff */
[----:B------:R-:W-:Y:S05]  /*7d40*/  BRA `(.L_x_140) ;  /* 0xffffffb800107947 */ /* 0x000fea000383ffff */
.L_x_71:
[----:B------:R-:W-:Y:S07]  /*7d50*/  MOV R0, UR9 ;  /* 0x0000000900007c02 */ /* 0x000fee0008000f00 */
.L_x_141:
[----:B-1----:R1:W2:Y:S02]  /*7d60*/  SYNCS.PHASECHK.TRANS64.TRYWAIT P0, [R0+URZ], R5 ;  /* 0x00000005000075a7 */ /* 0x0022a400080011ff */
[----:B--2---:R-:W-:Y:S05]  /*7d70*/  @!P0 NANOSLEEP.SYNCS 0x989680 ;  /* 0x009896800000895d */ /* 0x004fea0003900000 */
[----:B------:R-:W2:Y:S02]  /*7d80*/  @!P0 SYNCS.PHASECHK.TRANS64 P0, [R0+URZ], R5 ;  /* 0x00000005000085a7 */ /* 0x000ea400080010ff */
[----:B--2---:R-:W-:Y:S05]  /*7d90*/  @!P0 BRA `(.L_x_141) ;  /* 0xfffffffc00f08947 */ /* 0x004fea000383ffff */
[----:B------:R-:W-:Y:S05]  /*7da0*/  BRA `(.L_x_70) ;  /* 0xffffffb800287947 */ /* 0x000fea000383ffff */
.L_x_75:
[----:B-1----:R-:W-:-:S07]  /*7db0*/  MOV R0, UR7 ;  /* 0x0000000700007c02 */ /* 0x002fce0008000f00 */
.L_x_142:
[----:B-1----:R1:W2:Y:S02]  /*7dc0*/  SYNCS.PHASECHK.TRANS64.TRYWAIT P0, [R0+URZ], R3 ;  /* 0x00000003000075a7 */ /* 0x0022a400080011ff */
[----:B--2---:R-:W-:Y:S05]  /*7dd0*/  @!P0 NANOSLEEP.SYNCS 0x989680 ;  /* 0x009896800000895d */ /* 0x004fea0003900000 */
[----:B------:R-:W2:Y:S02]  /*7de0*/  @!P0 SYNCS.PHASECHK.TRANS64 P0, [R0+URZ], R3 ;  /* 0x00000003000085a7 */ /* 0x000ea400080010ff */
[----:B--2---:R-:W-:Y:S05]  /*7df0*/  @!P0 BRA `(.L_x_142) ;  /* 0xfffffffc00f08947 */ /* 0x004fea000383ffff */
[----:B------:R-:W-:Y:S05]  /*7e00*/  BRA `(.L_x_143) ;  /* 0xffffffb800e07947 */ /* 0x000fea000383ffff */
.L_x_76:
[----:B------:R-:W-:-:S07]  /*7e10*/  MOV R0, UR7 ;  /* 0x0000000700007c02 */ /* 0x000fce0008000f00 */
.L_x_144:
[----:B-1----:R1:W2:Y:S02]  /*7e20*/  SYNCS.PHASECHK.TRANS64.TRYWAIT P0, [R0+URZ], R3 ;  /* 0x00000003000075a7 */ /* 0x0022a400080011ff */
[----:B--2---:R-:W-:Y:S05]  /*7e30*/  @!P0 NANOSLEEP.SYNCS 0x989680 ;  /* 0x009896800000895d */ /* 0x004fea0003900000 */
[----:B------:R-:W2:Y:S02]  /*7e40*/  @!P0 SYNCS.PHASECHK.TRANS64 P0, [R0+URZ], R3 ;  /* 0x00000003000085a7 */ /* 0x000ea400080010ff */
[----:B--2---:R-:W-:Y:S05]  /*7e50*/  @!P0 BRA `(.L_x_144) ;  /* 0xfffffffc00f08947 */ /* 0x004fea000383ffff */
[----:B------:R-:W-:Y:S05]  /*7e60*/  BRA `(.L_x_145) ;  /* 0xffffffb800ec7947 */ /* 0x000fea000383ffff */
.L_x_77:
[----:B------:R-:W-:-:S07]  /*7e70*/  MOV R0, UR7 ;  /* 0x0000000700007c02 */ /* 0x000fce0008000f00 */
.L_x_146:
[----:B-1----:R1:W2:Y:S02]  /*7e80*/  SYNCS.PHASECHK.TRANS64.TRYWAIT P0, [R0+URZ], R3 ;  /* 0x00000003000075a7 */ /* 0x0022a400080011ff */
[----:B--2---:R-:W-:Y:S05]  /*7e90*/  @!P0 NANOSLEEP.SYNCS 0x989680 ;  /* 0x009896800000895d */ /* 0x004fea0003900000 */
[----:B------:R-:W2:Y:S02]  /*7ea0*/  @!P0 SYNCS.PHASECHK.TRANS64 P0, [R0+URZ], R3 ;  /* 0x00000003000085a7 */ /* 0x000ea400080010ff */
[----:B--2---:R-:W-:Y:S05]  /*7eb0*/  @!P0 BRA `(.L_x_146) ;  /* 0xfffffffc00f08947 */ /* 0x004fea000383ffff */
[----:B------:R-:W-:Y:S05]  /*7ec0*/  BRA `(.L_x_147) ;  /* 0xffffffb800f87947 */ /* 0x000fea000383ffff */
.L_x_80:
[----:B------:R-:W-:-:S07]  /*7ed0*/  MOV R0, UR8 ;  /* 0x0000000800007c02 */ /* 0x000fce0008000f00 */
.L_x_148:
[----:B-1----:R1:W2:Y:S02]  /*7ee0*/  SYNCS.PHASECHK.TRANS64.TRYWAIT P1, [R0+URZ+0xe0], R3 ;  /* 0x0000e003000075a7 */ /* 0x0022a400080211ff */
[----:B--2---:R-:W-:Y:S05]  /*7ef0*/  @!P1 NANOSLEEP.SYNCS 0x989680 ;  /* 0x009896800000995d */ /* 0x004fea0003900000 */
[----:B------:R-:W2:Y:S02]  /*7f00*/  @!P1 SYNCS.PHASECHK.TRANS64 P1, [R0+URZ+0xe0], R3 ;  /* 0x0000e003000095a7 */ /* 0x000ea400080210ff */
[----:B--2---:R-:W-:Y:S05]  /*7f10*/  @!P1 BRA `(.L_x_148) ;  /* 0xfffffffc00f09947 */ /* 0x004fea000383ffff */
[----:B------:R-:W-:Y:S05]  /*7f20*/  BRA `(.L_x_149) ;  /* 0xffffffbc00447947 */ /* 0x000fea000383ffff */
.L_x_85:
[----:B--2---:R2:W4:Y:S02]  /*7f30*/  SYNCS.PHASECHK.TRANS64.TRYWAIT P0, [R0+URZ+0x60], R3 ;  /* 0x00006003000075a7 */ /* 0x00452400080011ff */
[----:B----4-:R-:W-:Y:S05]  /*7f40*/  @!P0 NANOSLEEP.SYNCS 0x989680 ;  /* 0x009896800000895d */ /* 0x010fea0003900000 */
[----:B------:R-:W4:Y:S02]  /*7f50*/  @!P0 SYNCS.PHASECHK.TRANS64 P0, [R0+URZ+0x60], R3 ;  /* 0x00006003000085a7 */ /* 0x000f2400080010ff */
[----:B----4-:R-:W-:Y:S05]  /*7f60*/  @!P0 BRA `(.L_x_85) ;  /* 0xfffffffc00f08947 */ /* 0x010fea000383ffff */
[----:B------:R-:W-:Y:S05]  /*7f70*/  BRA `(.L_x_150) ;  /* 0xffffffc000507947 */ /* 0x000fea000383ffff */
.L_x_88:
[----:B------:R-:W-:Y:S07]  /*7f80*/  MOV R0, UR7 ;  /* 0x0000000700007c02 */ /* 0x000fee0008000f00 */
.L_x_151:
[----:B--2---:R2:W4:Y:S02]  /*7f90*/  SYNCS.PHASECHK.TRANS64.TRYWAIT P0, [R0+URZ+0x58], R3 ;  /* 0x00005803000075a7 */ /* 0x00452400080011ff */
[----:B----4-:R-:W-:Y:S05]  /*7fa0*/  @!P0 NANOSLEEP.SYNCS 0x989680 ;  /* 0x009896800000895d */ /* 0x010fea0003900000 */
[----:B------:R-:W4:Y:S02]  /*7fb0*/  @!P0 SYNCS.PHASECHK.TRANS64 P0, [R0+URZ+0x58], R3 ;  /* 0x00005803000085a7 */ /* 0x000f2400080010ff */
[----:B----4-:R-:W-:Y:S05]  /*7fc0*/  @!P0 BRA `(.L_x_151) ;  /* 0xfffffffc00f08947 */ /* 0x010fea000383ffff */
[----:B------:R-:W-:Y:S05]  /*7fd0*/  BRA `(.L_x_87) ;  /* 0xffffffc400307947 */ /* 0x000fea000383ffff */
.L_x_91:
[----:B--2---:R-:W-:Y:S07]  /*7fe0*/  MOV R3, UR7 ;  /* 0x0000000700037c02 */ /* 0x004fee0008000f00 */
.L_x_152:
[----:B-1----:R1:W2:Y:S02]  /*7ff0*/  SYNCS.PHASECHK.TRANS64.TRYWAIT P0, [R3+URZ+0x40], R12 ;  /* 0x0000400c030075a7 */ /* 0x0022a400080011ff */
[----:B--2---:R-:W-:Y:S05]  /*8000*/  @!P0 NANOSLEEP.SYNCS 0x989680 ;  /* 0x009896800000895d */ /* 0x004fea0003900000 */
[----:B------:R-:W2:Y:S02]  /*8010*/  @!P0 SYNCS.PHASECHK.TRANS64 P0, [R3+URZ+0x40], R12 ;  /* 0x0000400c030085a7 */ /* 0x000ea400080010ff */
[----:B--2---:R-:W-:Y:S05]  /*8020*/  @!P0 BRA `(.L_x_152) ;  /* 0xfffffffc00f08947 */ /* 0x004fea000383ffff */
[----:B------:R-:W-:Y:S05]  /*8030*/  BRA `(.L_x_153) ;  /* 0xffffffc400a87947 */ /* 0x000fea000383ffff */
.L_x_92:
[----:B------:R-:W-:Y:S07]  /*8040*/  MOV R3, UR7 ;  /* 0x0000000700037c02 */ /* 0x000fee0008000f00 */
.L_x_154:
[----:B-1----:R1:W2:Y:S02]  /*8050*/  SYNCS.PHASECHK.TRANS64.TRYWAIT P0, [R3+URZ+0x48], R12 ;  /* 0x0000480c030075a7 */ /* 0x0022a400080011ff */
[----:B--2---:R-:W-:Y:S05]  /*8060*/  @!P0 NANOSLEEP.SYNCS 0x989680 ;  /* 0x009896800000895d */ /* 0x004fea0003900000 */
[----:B------:R-:W2:Y:S02]  /*8070*/  @!P0 SYNCS.PHASECHK.TRANS64 P0, [R3+URZ+0x48], R12 ;  /* 0x0000480c030085a7 */ /* 0x000ea400080010ff */
[----:B--2---:R-:W-:Y:S05]  /*8080*/  @!P0 BRA `(.L_x_154) ;  /* 0xfffffffc00f08947 */ /* 0x004fea000383ffff */
[----:B------:R-:W-:Y:S05]  /*8090*/  BRA `(.L_x_155) ;  /* 0xffffffc800407947 */ /* 0x000fea000383ffff */
.L_x_94:
[----:B------:R-:W-:-:S07]  /*80a0*/  MOV R0, UR7 ;  /* 0x0000000700007c02 */ /* 0x000fce0008000f00 */
.L_x_156:
[----:B-1----:R1:W4:Y:S02]  /*80b0*/  SYNCS.PHASECHK.TRANS64.TRYWAIT P0, [R0+URZ+0x40], R3 ;  /* 0x00004003000075a7 */ /* 0x00232400080011ff */
[----:B----4-:R-:W-:Y:S05]  /*80c0*/  @!P0 NANOSLEEP.SYNCS 0x989680 ;  /* 0x009896800000895d */ /* 0x010fea0003900000 */
[----:B------:R-:W4:Y:S02]  /*80d0*/  @!P0 SYNCS.PHASECHK.TRANS64 P0, [R0+URZ+0x40], R3 ;  /* 0x00004003000085a7 */ /* 0x000f2400080010ff */
[----:B----4-:R-:W-:Y:S05]  /*80e0*/  @!P0 BRA `(.L_x_156) ;  /* 0xfffffffc00f08947 */ /* 0x010fea000383ffff */
[----:B------:R-:W-:Y:S05]  /*80f0*/  BRA `(.L_x_157) ;  /* 0xffffffc800c87947 */ /* 0x000fea000383ffff */
.L_x_96:
[----:B--2---:R2:W3:Y:S02]  /*8100*/  SYNCS.PHASECHK.TRANS64.TRYWAIT P0, [R0+URZ+0x60], R3 ;  /* 0x00006003000075a7 */ /* 0x0044e400080011ff */
[----:B---3--:R-:W-:Y:S05]  /*8110*/  @!P0 NANOSLEEP.SYNCS 0x989680 ;  /* 0x009896800000895d */ /* 0x008fea0003900000 */
[----:B------:R-:W3:Y:S02]  /*8120*/  @!P0 SYNCS.PHASECHK.TRANS64 P0, [R0+URZ+0x60], R3 ;  /* 0x00006003000085a7 */ /* 0x000ee400080010ff */
[----:B---3--:R-:W-:Y:S05]  /*8130*/  @!P0 BRA `(.L_x_96) ;  /* 0xfffffffc00f08947 */ /* 0x008fea000383ffff */
[----:B------:R-:W-:Y:S05]  /*8140*/  BRA `(.L_x_158) ;  /* 0xffffffcc00907947 */ /* 0x000fea000383ffff */
.L_x_107:
[----:B-1----:R1:W3:Y:S02]  /*8150*/  SYNCS.PHASECHK.TRANS64.TRYWAIT P1, [R3+URZ+0x30], R0 ;  /* 0x00003000030075a7 */ /* 0x0022e400080211ff */
[----:B---3--:R-:W-:Y:S05]  /*8160*/  @!P1 NANOSLEEP.SYNCS 0x989680 ;  /* 0x009896800000995d */ /* 0x008fea0003900000 */
[----:B------:R-:W3:Y:S02]  /*8170*/  @!P1 SYNCS.PHASECHK.TRANS64 P1, [R3+URZ+0x30], R0 ;  /* 0x00003000030095a7 */ /* 0x000ee400080210ff */
[----:B---3--:R-:W-:Y:S05]  /*8180*/  @!P1 BRA `(.L_x_107) ;  /* 0xfffffffc00f09947 */ /* 0x008fea000383ffff */
[----:B------:R-:W-:Y:S05]  /*8190*/  BRA `(.L_x_106) ;  /* 0xffffffd800a47947 */ /* 0x000fea000383ffff */
.L_x_109:
[----:B----4-:R4:W1:Y:S02]  /*81a0*/  SYNCS.PHASECHK.TRANS64.TRYWAIT P0, [R111+URZ+0x80], R4 ;  /* 0x000080046f0075a7 */ /* 0x01086400080011ff */
[----:B-1----:R-:W-:Y:S05]  /*81b0*/  @!P0 NANOSLEEP.SYNCS 0x989680 ;  /* 0x009896800000895d */ /* 0x002fea0003900000 */
[----:B------:R-:W1:Y:S02]  /*81c0*/  @!P0 SYNCS.PHASECHK.TRANS64 P0, [R111+URZ+0x80], R4 ;  /* 0x000080046f0085a7 */ /* 0x000e6400080010ff */
[----:B-1----:R-:W-:Y:S05]  /*81d0*/  @!P0 BRA `(.L_x_109) ;  /* 0xfffffffc00f08947 */ /* 0x002fea000383ffff */
[----:B------:R-:W-:Y:S05]  /*81e0*/  BRA `(.L_x_108) ;  /* 0xffffffd800f87947 */ /* 0x000fea000383ffff */
.L_x_117:
[----:B--2---:R2:W3:Y:S02]  /*81f0*/  SYNCS.PHASECHK.TRANS64.TRYWAIT P0, [R125+URZ+0x30], R2 ;  /* 0x000030027d0075a7 */ /* 0x0044e400080011ff */
[----:B---3--:R-:W-:Y:S05]  /*8200*/  @!P0 NANOSLEEP.SYNCS 0x989680 ;  /* 0x009896800000895d */ /* 0x008fea0003900000 */
[----:B------:R-:W3:Y:S02]  /*8210*/  @!P0 SYNCS.PHASECHK.TRANS64 P0, [R125+URZ+0x30], R2 ;  /* 0x000030027d0085a7 */ /* 0x000ee400080010ff */
[----:B---3--:R-:W-:Y:S05]  /*8220*/  @!P0 BRA `(.L_x_117) ;  /* 0xfffffffc00f08947 */ /* 0x008fea000383ffff */
[----:B------:R-:W-:Y:S05]  /*8230*/  BRA `(.L_x_116) ;  /* 0xffffffe400fc7947 */ /* 0x000fea000383ffff */
        .weak           $__internal_0_$__cuda_sm10x_tcgen05_guardrail_trap_col_being_dealloced_not_returned_by_alloc
        .type           $__internal_0_$__cuda_sm10x_tcgen05_guardrail_trap_col_being_dealloced_not_returned_by_alloc,@function
        .size           $__internal_0_$__cuda_sm10x_tcgen05_guardrail_trap_col_being_dealloced_not_returned_by_alloc,($__internal_1_$__cuda_sm10x_tcgen05_guardrail_trap_phase_invalid_during_alloc - $__internal_0_$__cuda_sm10x_tcgen05_guardrail_trap_col_being_dealloced_not_returned_by_alloc)
$__internal_0_$__cuda_sm10x_tcgen05_guardrail_trap_col_being_dealloced_not_returned_by_alloc:
[----:B------:R-:W-:Y:S05]  /*8240*/  BPT.TRAP 0x1 ;  /* 0x000000040000795c */ /* 0x000fea0000300000 */
[----:B------:R-:W-:-:S04]  /*8250*/  HFMA2 R3, -RZ, RZ, 0, 0 ;  /* 0x00000000ff037431 */ /* 0x000fc800000001ff */
[----:B------:R-:W-:Y:S05]  /*8260*/  RET.REL.NODEC R2 `(_ZN7cutlass13device_kernelINS_4gemm6kernel13GemmUniversalIN4cute5tupleIJiiiiEEENS1_10collective13CollectiveMmaINS1_35MainloopSm100TmaUmmaWarpSpecializedILi3ELi2ELi4ENS5_IJNS4_1CILi2EEENSA_ILi1EEESC_EEEEENS5_IJNSA_ILi128EEESF_NSA_ILi32EEEEEENS_12float_e5m2_tENS5_IJlSC_lEEESI_SJ_NS4_8TiledMMAINS4_8MMA_AtomIJNS4_10MMA_TraitsINS4_25SM100_MMA_F8F6F4_2x1SM_SSEJSI_SI_fSF_SF_NS4_17integral_constantINS4_4UMMA5MajorELSQ_0EEESR_NSO_INSP_7ScaleInELSS_0EEEST_EEEEEENS4_6LayoutINS5_IJSC_SC_SC_EEENS5_IJNSA_ILi0EEESY_SY_EEEEENS5_IJNS4_10UnderscoreES11_S11_EEEEENS4_18SM100_TMA_2SM_LOADENS4_14ComposedLayoutINS4_7SwizzleILi1ELi4ELi3EEENS4_18smem_ptr_flag_bitsILi8EEENSW_INS5_IJNSA_ILi8EEESG_EEENS5_IJSG_SC_EEEEEEEvNS4_8identityES14_S1E_vS1F_EENS_8epilogue10collective18CollectiveEpilogueINS1H_23Sm100TmaWarpSpecializedILi2ELi2ELi32ELb0ELb0EEEJNS5_IJNSA_ILi64EEESF_SG_EEENS5_IJNSW_IS1M_SC_EENSW_INS5_IJSG_SB_EEENS5_IJSC_S1M_EEEEEEEESI_SJ_SI_SJ_NS1H_6fusion15FusionCallbacksIS1L_NS1T_17LinearCombinationISI_fSI_fLNS_15FloatRoundStyleE2EEES1N_S1S_JEEENS4_5SM1004TMEM4LOAD26SM100_TMEM_LOAD_32dp32b32xENS4_13SM90_TMA_LOADES1E_NS4_39AutoVectorizingCopyWithAssumedAlignmentILi128EEENS4_14SM90_TMA_STOREES1E_S25_S25_EEEvvEEEEvNT_6ParamsE) ;  /* 0xffffff7c02647950 */ /* 0x000fea0003c3ffff */
        .weak           $__internal_1_$__cuda_sm10x_tcgen05_guardrail_trap_phase_invalid_during_alloc
        .type           $__internal_1_$__cuda_sm10x_tcgen05_guardrail_trap_phase_invalid_during_alloc,@function
        .size           $__internal_1_$__cuda_sm10x_tcgen05_guardrail_trap_phase_invalid_during_alloc,($__internal_2_$__cuda_sm10x_tcgen05_guardrail_trap_unallocated_columns_being_dealloced - $__internal_1_$__cuda_sm10x_tcgen05_guardrail_trap_phase_invalid_during_alloc)
$__internal_1_$__cuda_sm10x_tcgen05_guardrail_trap_phase_invalid_during_alloc:
[----:B------:R-:W-:Y:S05]  /*8270*/  BPT.TRAP 0x1 ;  /* 0x000000040000795c */ /* 0x000fea0000300000 */
[----:B------:R-:W-:-:S04]  /*8280*/  MOV R3, 0x0 ;  /* 0x0000000000037802 */ /* 0x000fc80000000f00 */
[----:B------:R-:W-:Y:S05]  /*8290*/  RET.REL.NODEC R2 `(_ZN7cutlass13device_kernelINS_4gemm6kernel13GemmUniversalIN4cute5tupleIJiiiiEEENS1_10collective13CollectiveMmaINS1_35MainloopSm100TmaUmmaWarpSpecializedILi3ELi2ELi4ENS5_IJNS4_1CILi2EEENSA_ILi1EEESC_EEEEENS5_IJNSA_ILi128EEESF_NSA_ILi32EEEEEENS_12float_e5m2_tENS5_IJlSC_lEEESI_SJ_NS4_8TiledMMAINS4_8MMA_AtomIJNS4_10MMA_TraitsINS4_25SM100_MMA_F8F6F4_2x1SM_SSEJSI_SI_fSF_SF_NS4_17integral_constantINS4_4UMMA5MajorELSQ_0EEESR_NSO_INSP_7ScaleInELSS_0EEEST_EEEEEENS4_6LayoutINS5_IJSC_SC_SC_EEENS5_IJNSA_ILi0EEESY_SY_EEEEENS5_IJNS4_10UnderscoreES11_S11_EEEEENS4_18SM100_TMA_2SM_LOADENS4_14ComposedLayoutINS4_7SwizzleILi1ELi4ELi3EEENS4_18smem_ptr_flag_bitsILi8EEENSW_INS5_IJNSA_ILi8EEESG_EEENS5_IJSG_SC_EEEEEEEvNS4_8identityES14_S1E_vS1F_EENS_8epilogue10collective18CollectiveEpilogueINS1H_23Sm100TmaWarpSpecializedILi2ELi2ELi32ELb0ELb0EEEJNS5_IJNSA_ILi64EEESF_SG_EEENS5_IJNSW_IS1M_SC_EENSW_INS5_IJSG_SB_EEENS5_IJSC_S1M_EEEEEEEESI_SJ_SI_SJ_NS1H_6fusion15FusionCallbacksIS1L_NS1T_17LinearCombinationISI_fSI_fLNS_15FloatRoundStyleE2EEES1N_S1S_JEEENS4_5SM1004TMEM4LOAD26SM100_TMEM_LOAD_32dp32b32xENS4_13SM90_TMA_LOADES1E_NS4_39AutoVectorizingCopyWithAssumedAlignmentILi128EEENS4_14SM90_TMA_STOREES1E_S25_S25_EEEvvEEEEvNT_6ParamsE) ;  /* 0xffffff7c02587950 */ /* 0x000fea0003c3ffff */
        .weak           $__internal_2_$__cuda_sm10x_tcgen05_guardrail_trap_unallocated_columns_being_dealloced
        .type           $__internal_2_$__cuda_sm10x_tcgen05_guardrail_trap_unallocated_columns_being_dealloced,@function
        .size           $__internal_2_$__cuda_sm10x_tcgen05_guardrail_trap_unallocated_columns_being_dealloced,(.L_x_160 - $__internal_2_$__cuda_sm10x_tcgen05_guardrail_trap_unallocated_columns_being_dealloced)
$__internal_2_$__cuda_sm10x_tcgen05_guardrail_trap_unallocated_columns_being_dealloced:
[----:B------:R-:W-:Y:S05]  /*82a0*/  BPT.TRAP 0x1 ;  /* 0x000000040000795c */ /* 0x000fea0000300000 */
[----:B------:R-:W-:-:S04]  /*82b0*/  HFMA2 R3, -RZ, RZ, 0, 0 ;  /* 0x00000000ff037431 */ /* 0x000fc800000001ff */
[----:B------:R-:W-:Y:S05]  /*82c0*/  RET.REL.NODEC R2 `(_ZN7cutlass13device_kernelINS_4gemm6kernel13GemmUniversalIN4cute5tupleIJiiiiEEENS1_10collective13CollectiveMmaINS1_35MainloopSm100TmaUmmaWarpSpecializedILi3ELi2ELi4ENS5_IJNS4_1CILi2EEENSA_ILi1EEESC_EEEEENS5_IJNSA_ILi128EEESF_NSA_ILi32EEEEEENS_12float_e5m2_tENS5_IJlSC_lEEESI_SJ_NS4_8TiledMMAINS4_8MMA_AtomIJNS4_10MMA_TraitsINS4_25SM100_MMA_F8F6F4_2x1SM_SSEJSI_SI_fSF_SF_NS4_17integral_constantINS4_4UMMA5MajorELSQ_0EEESR_NSO_INSP_7ScaleInELSS_0EEEST_EEEEEENS4_6LayoutINS5_IJSC_SC_SC_EEENS5_IJNSA_ILi0EEESY_SY_EEEEENS5_IJNS4_10UnderscoreES11_S11_EEEEENS4_18SM100_TMA_2SM_LOADENS4_14ComposedLayoutINS4_7SwizzleILi1ELi4ELi3EEENS4_18smem_ptr_flag_bitsILi8EEENSW_INS5_IJNSA_ILi8EEESG_EEENS5_IJSG_SC_EEEEEEEvNS4_8identityES14_S1E_vS1F_EENS_8epilogue10collective18CollectiveEpilogueINS1H_23Sm100TmaWarpSpecializedILi2ELi2ELi32ELb0ELb0EEEJNS5_IJNSA_ILi64EEESF_SG_EEENS5_IJNSW_IS1M_SC_EENSW_INS5_IJSG_SB_EEENS5_IJSC_S1M_EEEEEEEESI_SJ_SI_SJ_NS1H_6fusion15FusionCallbacksIS1L_NS1T_17LinearCombinationISI_fSI_fLNS_15FloatRoundStyleE2EEES1N_S1S_JEEENS4_5SM1004TMEM4LOAD26SM100_TMEM_LOAD_32dp32b32xENS4_13SM90_TMA_LOADES1E_NS4_39AutoVectorizingCopyWithAssumedAlignmentILi128EEENS4_14SM90_TMA_STOREES1E_S25_S25_EEEvvEEEEvNT_6ParamsE) ;  /* 0xffffff7c024c7950 */ /* 0x000fea0003c3ffff */
.L_x_159:
[----:B------:R-:W-:-:S00]  /*82d0*/  BRA `(.L_x_159) ;  /* 0xfffffffc00fc7947 */ /* 0x000fc0000383ffff */
[----:B------:R-:W-:-:S00]  /*82e0*/  NOP ;  /* 0x0000000000007918 */ /* 0x000fc00000000000 */
        /* <DEDUP_REMOVED lines=9> */
.L_x_160:


//--------------------- .nv.global.init           --------------------------
	.section	.nv.global.init,"aw",@progbits
.nv.global.init:
	.type		$str$27,@object
	.size		$str$27,($str$28 - $str$27)
$str$27:
        /*0000*/ 	.byte	0x28, 0x61, 0x64, 0x64, 0x72, 0x65, 0x73, 0x73, 0x20, 0x26, 0x20, 0x6d, 0x61, 0x73, 0x6b, 0x29
        /*0010*/ 	.byte	0x20, 0x3d, 0x3d, 0x20, 0x30, 0x00
	.type		$str$28,@object
	.size		$str$28,($str$26 - $str$28)
$str$28:
        /*0016*/ 	.byte	0x2f, 0x74, 0x6d, 0x70, 0x2f, 0x63, 0x75, 0x74, 0x6c, 0x61, 0x73, 0x73, 0x5f, 0x73, 0x77, 0x65
        /*0026*/ 	.byte	0x65, 0x70, 0x5f, 0x73, 0x72, 0x63, 0x2f, 0x69, 0x6e, 0x63, 0x6c, 0x75, 0x64, 0x65, 0x2f, 0x63
        /*0036*/ 	.byte	0x75, 0x74, 0x65, 0x2f, 0x70, 0x6f, 0x69, 0x6e, 0x74, 0x65, 0x72, 0x5f, 0x66, 0x6c, 0x61, 0x67
        /*0046*/ 	.byte	0x67, 0x65, 0x64, 0x2e, 0x68, 0x70, 0x70, 0x00
	.type		$str$26,@object
	.size		$str$26,($str$25 - $str$26)
$str$26:
        /*004e*/ 	.byte	0x2f, 0x74, 0x6d, 0x70, 0x2f, 0x63, 0x75, 0x74, 0x6c, 0x61, 0x73, 0x73, 0x5f, 0x73, 0x77, 0x65
        /*005e*/ 	.byte	0x65, 0x70, 0x5f, 0x73, 0x72, 0x63, 0x2f, 0x69, 0x6e, 0x63, 0x6c, 0x75, 0x64, 0x65, 0x2f, 0x63
        /*006e*/ 	.byte	0x75, 0x74, 0x65, 0x2f, 0x61, 0x74, 0x6f, 0x6d, 0x2f, 0x63, 0x6f, 0x70, 0x79, 0x5f, 0x74, 0x72
        /*007e*/ 	.byte	0x61, 0x69, 0x74, 0x73, 0x5f, 0x73, 0x6d, 0x31, 0x30, 0x30, 0x2e, 0x68, 0x70, 0x70, 0x00
	.type		$str$25,@object
	.size		$str$25,(__unnamed_1 - $str$25)
$str$25:
        /*008d*/ 	.byte	0x28, 0x28, 0x75, 0x69, 0x6e, 0x74, 0x33, 0x32, 0x5f, 0x74, 0x28, 0x74, 0x68, 0x72, 0x65, 0x61
        /*009d*/ 	.byte	0x64, 0x49, 0x64, 0x78, 0x2e, 0x78, 0x29, 0x20, 0x2f, 0x20, 0x33, 0x32, 0x29, 0x20, 0x25, 0x20
        /*00ad*/ 	.byte	0x34, 0x29, 0x20, 0x3d, 0x3d, 0x20, 0x28, 0x28, 0x28, 0x74, 0x6d, 0x65, 0x6d, 0x5f, 0x61, 0x64
        /*00bd*/ 	.byte	0x64, 0x72, 0x20, 0x3e, 0x3e, 0x20, 0x31, 0x36, 0x29, 0x20, 0x2f, 0x20, 0x33, 0x32, 0x29, 0x20
        /*00cd*/ 	.byte	0x25, 0x20, 0x34, 0x29, 0x00
	.type		__unnamed_1,@object
	.size		__unnamed_1,(__unnamed_2 - __unnamed_1)
__unnamed_1:
        /*00d2*/ 	.byte	0x61, 0x75, 0x74, 0x6f, 0x20, 0x63, 0x75, 0x74, 0x65, 0x3a, 0x3a, 0x61, 0x73, 0x5f, 0x70, 0x6f
        /* <DEDUP_REMOVED lines=24> */
        /*0262*/ 	.byte	0x3a, 0x3a, 0x43, 0x3c, 0x34, 0x30, 0x39, 0x36, 0x3e, 0x3e, 0x3e, 0x3e, 0x5d, 0x00
	.type		__unnamed_2,@object
	.size		__unnamed_2,(.L_2 - __unnamed_2)
__unnamed_2:
        /* <DEDUP_REMOVED lines=40> */
        /*04f0*/ 	.byte	0x74, 0x65, 0x3a, 0x3a, 0x43, 0x3c, 0x30, 0x3e, 0x3e, 0x3e, 0x3e, 0x5d, 0x00
.L_2:


//--------------------- .nv.shared._ZN7cutlass13device_kernelINS_4gemm6kernel13GemmUniversalIN4cute5tupleIJiiiiEEENS1_10collective13CollectiveMmaINS1_35MainloopSm100TmaUmmaWarpSpecializedILi3ELi2ELi4ENS5_IJNS4_1CILi2EEENSA_ILi1EEESC_EEEEENS5_IJNSA_ILi128EEESF_NSA_ILi32EEEEEENS_12float_e5m2_tENS5_IJlSC_lEEESI_SJ_NS4_8TiledMMAINS4_8MMA_AtomIJNS4_10MMA_TraitsINS4_25SM100_MMA_F8F6F4_2x1SM_SSEJSI_SI_fSF_SF_NS4_17integral_constantINS4_4UMMA5MajorELSQ_0EEESR_NSO_INSP_7ScaleInELSS_0EEEST_EEEEEENS4_6LayoutINS5_IJSC_SC_SC_EEENS5_IJNSA_ILi0EEESY_SY_EEEEENS5_IJNS4_10UnderscoreES11_S11_EEEEENS4_18SM100_TMA_2SM_LOADENS4_14ComposedLayoutINS4_7SwizzleILi1ELi4ELi3EEENS4_18smem_ptr_flag_bitsILi8EEENSW_INS5_IJNSA_ILi8EEESG_EEENS5_IJSG_SC_EEEEEEEvNS4_8identityES14_S1E_vS1F_EENS_8epilogue10collective18CollectiveEpilogueINS1H_23Sm100TmaWarpSpecializedILi2ELi2ELi32ELb0ELb0EEEJNS5_IJNSA_ILi64EEESF_SG_EEENS5_IJNSW_IS1M_SC_EENSW_INS5_IJSG_SB_EEENS5_IJSC_S1M_EEEEEEEESI_SJ_SI_SJ_NS1H_6fusion15FusionCallbacksIS1L_NS1T_17LinearCombinationISI_fSI_fLNS_15FloatRoundStyleE2EEES1N_S1S_JEEENS4_5SM1004TMEM4LOAD26SM100_TMEM_LOAD_32dp32b32xENS4_13SM90_TMA_LOADES1E_NS4_39AutoVectorizingCopyWithAssumedAlignmentILi128EEENS4_14SM90_TMA_STOREES1E_S25_S25_EEEvvEEEEvNT_6ParamsE --------------------------
	.section	.nv.shared._ZN7cutlass13device_kernelINS_4gemm6kernel13GemmUniversalIN4cute5tupleIJiiiiEEENS1_10collective13CollectiveMmaINS1_35MainloopSm100TmaUmmaWarpSpecializedILi3ELi2ELi4ENS5_IJNS4_1CILi2EEENSA_ILi1EEESC_EEEEENS5_IJNSA_ILi128EEESF_NSA_ILi32EEEEEENS_12float_e5m2_tENS5_IJlSC_lEEESI_SJ_NS4_8TiledMMAINS4_8MMA_AtomIJNS4_10MMA_TraitsINS4_25SM100_MMA_F8F6F4_2x1SM_SSEJSI_SI_fSF_SF_NS4_17integral_constantINS4_4UMMA5MajorELSQ_0EEESR_NSO_INSP_7ScaleInELSS_0EEEST_EEEEEENS4_6LayoutINS5_IJSC_SC_SC_EEENS5_IJNSA_ILi0EEESY_SY_EEEEENS5_IJNS4_10UnderscoreES11_S11_EEEEENS4_18SM100_TMA_2SM_LOADENS4_14ComposedLayoutINS4_7SwizzleILi1ELi4ELi3EEENS4_18smem_ptr_flag_bitsILi8EEENSW_INS5_IJNSA_ILi8EEESG_EEENS5_IJSG_SC_EEEEEEEvNS4_8identityES14_S1E_vS1F_EENS_8epilogue10collective18CollectiveEpilogueINS1H_23Sm100TmaWarpSpecializedILi2ELi2ELi32ELb0ELb0EEEJNS5_IJNSA_ILi64EEESF_SG_EEENS5_IJNSW_IS1M_SC_EENSW_INS5_IJSG_SB_EEENS5_IJSC_S1M_EEEEEEEESI_SJ_SI_SJ_NS1H_6fusion15FusionCallbacksIS1L_NS1T_17LinearCombinationISI_fSI_fLNS_15FloatRoundStyleE2EEES1N_S1S_JEEENS4_5SM1004TMEM4LOAD26SM100_TMEM_LOAD_32dp32b32xENS4_13SM90_TMA_LOADES1E_NS4_39AutoVectorizingCopyWithAssumedAlignmentILi128EEENS4_14SM90_TMA_STOREES1E_S25_S25_EEEvvEEEEvNT_6ParamsE,"aw",@nobits
	.sectionflags	@""
	.align	16
	.zero		1024


//--------------------- .nv.shared.reserved.0     --------------------------
	.section	.nv.shared.reserved.0,"aw",@nobits
	.weak		__nv_reservedSMEM_offset_0_alias
	.size		__nv_reservedSMEM_offset_0_alias, 0, 64
	.other		__nv_reservedSMEM_offset_0_alias,@"STO_CUDA_RESERVED_SHARED STV_DEFAULT"
__nv_reservedSMEM_offset_0_alias:
	.zero		0
.nv.shared.reserved.0:
	.zero		64
	.weak		__nv_reservedSMEM_tcgen05_partition
	.type		__nv_reservedSMEM_tcgen05_partition,@object
	.size		__nv_reservedSMEM_tcgen05_partition,(.L_0 - __nv_reservedSMEM_tcgen05_partition)
__nv_reservedSMEM_tcgen05_partition:
	.zero		32
.L_0:


//--------------------- .nv.global                --------------------------
	.section	.nv.global,"aw",@nobits
.nv.global:
	.type		_ZN39_INTERNAL_ddcbd241_4_k_cu_5c4576d4_89964cute1_E,@object
	.size		_ZN39_INTERNAL_ddcbd241_4_k_cu_5c4576d4_89964cute1_E,(_ZN39_INTERNAL_ddcbd241_4_k_cu_5c4576d4_89964cuda3std3__45__cpo6cbeginE - _ZN39_INTERNAL_ddcbd241_4_k_cu_5c4576d4_89964cute1_E)
_ZN39_INTERNAL_ddcbd241_4_k_cu_5c4576d4_89964cute1_E:
	.zero		1
	.type		_ZN39_INTERNAL_ddcbd241_4_k_cu_5c4576d4_89964cuda3std3__45__cpo6cbeginE,@object
	.size		_ZN39_INTERNAL_ddcbd241_4_k_cu_5c4576d4_89964cuda3std3__45__cpo6cbeginE,(_ZN39_INTERNAL_ddcbd241_4_k_cu_5c4576d4_89964cuda3std3__48in_placeE - _ZN39_INTERNAL_ddcbd241_4_k_cu_5c4576d4_89964cuda3std3__45__cpo6cbeginE)
_ZN39_INTERNAL_ddcbd241_4_k_cu_5c4576d4_89964cuda3std3__45__cpo6cbeginE:
	.zero		1
	.type		_ZN39_INTERNAL_ddcbd241_4_k_cu_5c4576d4_89964cuda3std3__48in_placeE,@object
	.size		_ZN39_INTERNAL_ddcbd241_4_k_cu_5c4576d4_89964cuda3std3__48in_placeE,(_ZN39_INTERNAL_ddcbd241_4_k_cu_5c4576d4_89964cuda3std6ranges3__45__cpo9iter_moveE - _ZN39_INTERNAL_ddcbd241_4_k_cu_5c4576d4_89964cuda3std3__48in_placeE)
_ZN39_INTERNAL_ddcbd241_4_k_cu_5c4576d4_89964cuda3std3__48in_placeE:
	.zero		1
	.type		_ZN39_INTERNAL_ddcbd241_4_k_cu_5c4576d4_89964cuda3std6ranges3__45__cpo9iter_moveE,@object
	.size		_ZN39_INTERNAL_ddcbd241_4_k_cu_5c4576d4_89964cuda3std6ranges3__45__cpo9iter_moveE,(_ZN39_INTERNAL_ddcbd241_4_k_cu_5c4576d4_89964cuda3std3__45__cpo5beginE - _ZN39_INTERNAL_ddcbd241_4_k_cu_5c4576d4_89964cuda3std6ranges3__45__cpo9iter_moveE)
_ZN39_INTERNAL_ddcbd241_4_k_cu_5c4576d4_89964cuda3std6ranges3__45__cpo9iter_moveE:
	.zero		1
	.type		_ZN39_INTERNAL_ddcbd241_4_k_cu_5c4576d4_89964cuda3std3__45__cpo5beginE,@object
	.size		_ZN39_INTERNAL_ddcbd241_4_k_cu_5c4576d4_89964cuda3std3__45__cpo5beginE,(_ZN39_INTERNAL_ddcbd241_4_k_cu_5c4576d4_89964cuda3std3__441_GLOBAL__N__ddcbd241_4_k_cu_5c4576d4_89966ignoreE - _ZN39_INTERNAL_ddcbd241_4_k_cu_5c4576d4_89964cuda3std3__45__cpo5beginE)
_ZN39_INTERNAL_ddcbd241_4_k_cu_5c4576d4_89964cuda3std3__45__cpo5beginE:
	.zero		1
	.type		_ZN39_INTERNAL_ddcbd241_4_k_cu_5c4576d4_89964cuda3std3__441_GLOBAL__N__ddcbd241_4_k_cu_5c4576d4_89966ignoreE,@object
	.size		_ZN39_INTERNAL_ddcbd241_4_k_cu_5c4576d4_89964cuda3std3__441_GLOBAL__N__ddcbd241_4_k_cu_5c4576d4_89966ignoreE,(_ZN39_INTERNAL_ddcbd241_4_k_cu_5c4576d4_89964cute7productE - _ZN39_INTERNAL_ddcbd241_4_k_cu_5c4576d4_89964cuda3std3__441_GLOBAL__N__ddcbd241_4_k_cu_5c4576d4_89966ignoreE)
_ZN39_INTERNAL_ddcbd241_4_k_cu_5c4576d4_89964cuda3std3__441_GLOBAL__N__ddcbd241_4_k_cu_5c4576d4_89966ignoreE:
	.zero		1
	.type		_ZN39_INTERNAL_ddcbd241_4_k_cu_5c4576d4_89964cute7productE,@object
	.size		_ZN39_INTERNAL_ddcbd241_4_k_cu_5c4576d4_89964cute7productE,(_ZN39_INTERNAL_ddcbd241_4_k_cu_5c4576d4_89964cuda3std3__45__cpo3endE - _ZN39_INTERNAL_ddcbd241_4_k_cu_5c4576d4_89964cute7productE)
_ZN39_INTERNAL_ddcbd241_4_k_cu_5c4576d4_89964cute7productE:
	.zero		1
	.type		_ZN39_INTERNAL_ddcbd241_4_k_cu_5c4576d4_89964cuda3std3__45__cpo3endE,@object
	.size		_ZN39_INTERNAL_ddcbd241_4_k_cu_5c4576d4_89964cuda3std3__45__cpo3endE,(_ZN39_INTERNAL_ddcbd241_4_k_cu_5c4576d4_89964cuda3std3__419piecewise_constructE - _ZN39_INTERNAL_ddcbd241_4_k_cu_5c4576d4_89964cuda3std3__45__cpo3endE)
_ZN39_INTERNAL_ddcbd241_4_k_cu_5c4576d4_89964cuda3std3__45__cpo3endE:
	.zero		1
	.type		_ZN39_INTERNAL_ddcbd241_4_k_cu_5c4576d4_89964cuda3std3__419piecewise_constructE,@object
	.size		_ZN39_INTERNAL_ddcbd241_4_k_cu_5c4576d4_89964cuda3std3__419piecewise_constructE,(_ZN39_INTERNAL_ddcbd241_4_k_cu_5c4576d4_89964cuda3std3__45__cpo4cendE - _ZN39_INTERNAL_ddcbd241_4_k_cu_5c4576d4_89964cuda3std3__419piecewise_constructE)
_ZN39_INTERNAL_ddcbd241_4_k_cu_5c4576d4_89964cuda3std3__419piecewise_constructE:
	.zero		1
	.type		_ZN39_INTERNAL_ddcbd241_4_k_cu_5c4576d4_89964cuda3std3__45__cpo4cendE,@object
	.size		_ZN39_INTERNAL_ddcbd241_4_k_cu_5c4576d4_89964cuda3std3__45__cpo4cendE,(_ZN39_INTERNAL_ddcbd241_4_k_cu_5c4576d4_89964cuda3std6ranges3__45__cpo4swapE - _ZN39_INTERNAL_ddcbd241_4_k_cu_5c4576d4_89964cuda3std3__45__cpo4cendE)
_ZN39_INTERNAL_ddcbd241_4_k_cu_5c4576d4_89964cuda3std3__45__cpo4cendE:
	.zero		1
	.type		_ZN39_INTERNAL_ddcbd241_4_k_cu_5c4576d4_89964cuda3std6ranges3__45__cpo4swapE,@object
	.size		_ZN39_INTERNAL_ddcbd241_4_k_cu_5c4576d4_89964cuda3std6ranges3__45__cpo4swapE,(.L_10 - _ZN39_INTERNAL_ddcbd241_4_k_cu_5c4576d4_89964cuda3std6ranges3__45__cpo4swapE)
_ZN39_INTERNAL_ddcbd241_4_k_cu_5c4576d4_89964cuda3std6ranges3__45__cpo4swapE:
	.zero		1
.L_10:


//--------------------- .nv.constant0._ZN7cutlass13device_kernelINS_4gemm6kernel13GemmUniversalIN4cute5tupleIJiiiiEEENS1_10collective13CollectiveMmaINS1_35MainloopSm100TmaUmmaWarpSpecializedILi3ELi2ELi4ENS5_IJNS4_1CILi2EEENSA_ILi1EEESC_EEEEENS5_IJNSA_ILi128EEESF_NSA_ILi32EEEEEENS_12float_e5m2_tENS5_IJlSC_lEEESI_SJ_NS4_8TiledMMAINS4_8MMA_AtomIJNS4_10MMA_TraitsINS4_25SM100_MMA_F8F6F4_2x1SM_SSEJSI_SI_fSF_SF_NS4_17integral_constantINS4_4UMMA5MajorELSQ_0EEESR_NSO_INSP_7ScaleInELSS_0EEEST_EEEEEENS4_6LayoutINS5_IJSC_SC_SC_EEENS5_IJNSA_ILi0EEESY_SY_EEEEENS5_IJNS4_10UnderscoreES11_S11_EEEEENS4_18SM100_TMA_2SM_LOADENS4_14ComposedLayoutINS4_7SwizzleILi1ELi4ELi3EEENS4_18smem_ptr_flag_bitsILi8EEENSW_INS5_IJNSA_ILi8EEESG_EEENS5_IJSG_SC_EEEEEEEvNS4_8identityES14_S1E_vS1F_EENS_8epilogue10collective18CollectiveEpilogueINS1H_23Sm100TmaWarpSpecializedILi2ELi2ELi32ELb0ELb0EEEJNS5_IJNSA_ILi64EEESF_SG_EEENS5_IJNSW_IS1M_SC_EENSW_INS5_IJSG_SB_EEENS5_IJSC_S1M_EEEEEEEESI_SJ_SI_SJ_NS1H_6fusion15FusionCallbacksIS1L_NS1T_17LinearCombinationISI_fSI_fLNS_15FloatRoundStyleE2EEES1N_S1S_JEEENS4_5SM1004TMEM4LOAD26SM100_TMEM_LOAD_32dp32b32xENS4_13SM90_TMA_LOADES1E_NS4_39AutoVectorizingCopyWithAssumedAlignmentILi128EEENS4_14SM90_TMA_STOREES1E_S25_S25_EEEvvEEEEvNT_6ParamsE --------------------------
	.section	.nv.constant0._ZN7cutlass13device_kernelINS_4gemm6kernel13GemmUniversalIN4cute5tupleIJiiiiEEENS1_10collective13CollectiveMmaINS1_35MainloopSm100TmaUmmaWarpSpecializedILi3ELi2ELi4ENS5_IJNS4_1CILi2EEENSA_ILi1EEESC_EEEEENS5_IJNSA_ILi128EEESF_NSA_ILi32EEEEEENS_12float_e5m2_tENS5_IJlSC_lEEESI_SJ_NS4_8TiledMMAINS4_8MMA_AtomIJNS4_10MMA_TraitsINS4_25SM100_MMA_F8F6F4_2x1SM_SSEJSI_SI_fSF_SF_NS4_17integral_constantINS4_4UMMA5MajorELSQ_0EEESR_NSO_INSP_7ScaleInELSS_0EEEST_EEEEEENS4_6LayoutINS5_IJSC_SC_SC_EEENS5_IJNSA_ILi0EEESY_SY_EEEEENS5_IJNS4_10UnderscoreES11_S11_EEEEENS4_18SM100_TMA_2SM_LOADENS4_14ComposedLayoutINS4_7SwizzleILi1ELi4ELi3EEENS4_18smem_ptr_flag_bitsILi8EEENSW_INS5_IJNSA_ILi8EEESG_EEENS5_IJSG_SC_EEEEEEEvNS4_8identityES14_S1E_vS1F_EENS_8epilogue10collective18CollectiveEpilogueINS1H_23Sm100TmaWarpSpecializedILi2ELi2ELi32ELb0ELb0EEEJNS5_IJNSA_ILi64EEESF_SG_EEENS5_IJNSW_IS1M_SC_EENSW_INS5_IJSG_SB_EEENS5_IJSC_S1M_EEEEEEEESI_SJ_SI_SJ_NS1H_6fusion15FusionCallbacksIS1L_NS1T_17LinearCombinationISI_fSI_fLNS_15FloatRoundStyleE2EEES1N_S1S_JEEENS4_5SM1004TMEM4LOAD26SM100_TMEM_LOAD_32dp32b32xENS4_13SM90_TMA_LOADES1E_NS4_39AutoVectorizingCopyWithAssumedAlignmentILi128EEENS4_14SM90_TMA_STOREES1E_S25_S25_EEEvvEEEEvNT_6ParamsE,"a",@progbits
	.sectionflags	@""
	.align	4
.nv.constant0._ZN7cutlass13device_kernelINS_4gemm6kernel13GemmUniversalIN4cute5tupleIJiiiiEEENS1_10collective13CollectiveMmaINS1_35MainloopSm100TmaUmmaWarpSpecializedILi3ELi2ELi4ENS5_IJNS4_1CILi2EEENSA_ILi1EEESC_EEEEENS5_IJNSA_ILi128EEESF_NSA_ILi32EEEEEENS_12float_e5m2_tENS5_IJlSC_lEEESI_SJ_NS4_8TiledMMAINS4_8MMA_AtomIJNS4_10MMA_TraitsINS4_25SM100_MMA_F8F6F4_2x1SM_SSEJSI_SI_fSF_SF_NS4_17integral_constantINS4_4UMMA5MajorELSQ_0EEESR_NSO_INSP_7ScaleInELSS_0EEEST_EEEEEENS4_6LayoutINS5_IJSC_SC_SC_EEENS5_IJNSA_ILi0EEESY_SY_EEEEENS5_IJNS4_10UnderscoreES11_S11_EEEEENS4_18SM100_TMA_2SM_LOADENS4_14ComposedLayoutINS4_7SwizzleILi1ELi4ELi3EEENS4_18smem_ptr_flag_bitsILi8EEENSW_INS5_IJNSA_ILi8EEESG_EEENS5_IJSG_SC_EEEEEEEvNS4_8identityES14_S1E_vS1F_EENS_8epilogue10collective18CollectiveEpilogueINS1H_23Sm100TmaWarpSpecializedILi2ELi2ELi32ELb0ELb0EEEJNS5_IJNSA_ILi64EEESF_SG_EEENS5_IJNSW_IS1M_SC_EENSW_INS5_IJSG_SB_EEENS5_IJSC_S1M_EEEEEEEESI_SJ_SI_SJ_NS1H_6fusion15FusionCallbacksIS1L_NS1T_17LinearCombinationISI_fSI_fLNS_15FloatRoundStyleE2EEES1N_S1S_JEEENS4_5SM1004TMEM4LOAD26SM100_TMEM_LOAD_32dp32b32xENS4_13SM90_TMA_LOADES1E_NS4_39AutoVectorizingCopyWithAssumedAlignmentILi128EEENS4_14SM90_TMA_STOREES1E_S25_S25_EEEvvEEEEvNT_6ParamsE:
	.zero		2944


//--------------------- SYMBOLS --------------------------

	.type		.nv.reservedSmem.offset0,@object
	.size		.nv.reservedSmem.offset0,0x4
	.type		.nv.reservedSmem.cap,@object
	.size		.nv.reservedSmem.cap,0x4
	.type		__assertfail,@function
